	.headerflags	@"EF_CUDA_TEXMODE_UNIFIED EF_CUDA_64BIT_ADDRESS EF_CUDA_ACCELERATORS EF_CUDA_SM90 EF_CUDA_VIRTUAL_SM(EF_CUDA_SM90)"
	.elftype	@"ET_EXEC"


//--------------------- .nv.info                  --------------------------
	.section	.nv.info,"",@"SHT_CUDA_INFO"
	.align	4


	//----- nvinfo : EIATTR_REGCOUNT
	.align		4
        /*0000*/ 	.byte	0x04, 0x2f
        /*0002*/ 	.short	(.L_3 - .L_2)
	.align		4
.L_2:
        /*0004*/ 	.word	index@(triton_poi_fused__native_batch_norm_legit_no_training_add_rrelu_with_noise_functional_28)
        /*0008*/ 	.word	0x00000038


	//----- nvinfo : EIATTR_MIN_STACK_SIZE
	.align		4
.L_3:
        /*000c*/ 	.byte	0x04, 0x12
        /*000e*/ 	.short	(.L_5 - .L_4)
	.align		4
.L_4:
        /*0010*/ 	.word	index@(triton_poi_fused__native_batch_norm_legit_no_training_add_rrelu_with_noise_functional_28)
        /*0014*/ 	.word	0x00000000


	//----- nvinfo : EIATTR_FRAME_SIZE
	.align		4
.L_5:
        /*0018*/ 	.byte	0x04, 0x11
        /*001a*/ 	.short	(.L_7 - .L_6)
	.align		4
.L_6:
        /*001c*/ 	.word	index@(triton_poi_fused__native_batch_norm_legit_no_training_add_rrelu_with_noise_functional_28)
        /*0020*/ 	.word	0x00000000


	//----- nvinfo : EIATTR_MIN_STACK_SIZE
	.align		4
.L_7:
        /*0024*/ 	.byte	0x04, 0x12
        /*0026*/ 	.short	(.L_9 - .L_8)
	.align		4
.L_8:
        /*0028*/ 	.word	index@(triton_poi_fused__native_batch_norm_legit_no_training_add_rrelu_with_noise_functional_28)
        /*002c*/ 	.word	0x00000000
.L_9:


//--------------------- .nv.info.triton_poi_fused__native_batch_norm_legit_no_training_add_rrelu_with_noise_functional_28 --------------------------
	.section	.nv.info.triton_poi_fused__native_batch_norm_legit_no_training_add_rrelu_with_noise_functional_28,"",@"SHT_CUDA_INFO"
	.sectionflags	@""
	.align	4


	//----- nvinfo : EIATTR_CUDA_API_VERSION
	.align		4
        /*0000*/ 	.byte	0x04, 0x37
        /*0002*/ 	.short	(.L_11 - .L_10)
.L_10:
        /*0004*/ 	.word	0x0000007c


	//----- nvinfo : EIATTR_KPARAM_INFO
	.align		4
.L_11:
        /*0008*/ 	.byte	0x04, 0x17
        /*000a*/ 	.short	(.L_13 - .L_12)
.L_12:
        /*000c*/ 	.word	0x00000000
        /*0010*/ 	.short	0x0009
        /*0012*/ 	.short	0x0044
        /*0014*/ 	.byte	0x00, 0xf0, 0x11, 0x00


	//----- nvinfo : EIATTR_KPARAM_INFO
	.align		4
.L_13:
        /*0018*/ 	.byte	0x04, 0x17
        /*001a*/ 	.short	(.L_15 - .L_14)
.L_14:
        /*001c*/ 	.word	0x00000000
        /*0020*/ 	.short	0x0008
        /*0022*/ 	.short	0x0040
        /*0024*/ 	.byte	0x00, 0xf0, 0x11, 0x00


	//----- nvinfo : EIATTR_KPARAM_INFO
	.align		4
.L_15:
        /*0028*/ 	.byte	0x04, 0x17
        /*002a*/ 	.short	(.L_17 - .L_16)
.L_16:
        /*002c*/ 	.word	0x00000000
        /*0030*/ 	.short	0x0007
        /*0032*/ 	.short	0x0038
        /*0034*/ 	.byte	0x00, 0xf4, 0x21, 0x00


	//----- nvinfo : EIATTR_KPARAM_INFO
	.align		4
.L_17:
        /*0038*/ 	.byte	0x04, 0x17
        /*003a*/ 	.short	(.L_19 - .L_18)
.L_18:
        /*003c*/ 	.word	0x00000000
        /*0040*/ 	.short	0x0006
        /*0042*/ 	.short	0x0030
        /*0044*/ 	.byte	0x00, 0xf4, 0x21, 0x00


	//----- nvinfo : EIATTR_KPARAM_INFO
	.align		4
.L_19:
        /*0048*/ 	.byte	0x04, 0x17
        /*004a*/ 	.short	(.L_21 - .L_20)
.L_20:
        /*004c*/ 	.word	0x00000000
        /*0050*/ 	.short	0x0005
        /*0052*/ 	.short	0x0028
        /*0054*/ 	.byte	0x00, 0xf4, 0x21, 0x00


	//----- nvinfo : EIATTR_KPARAM_INFO
	.align		4
.L_21:
        /*0058*/ 	.byte	0x04, 0x17
        /*005a*/ 	.short	(.L_23 - .L_22)
.L_22:
        /*005c*/ 	.word	0x00000000
        /*0060*/ 	.short	0x0004
        /*0062*/ 	.short	0x0020
        /*0064*/ 	.byte	0x00, 0xf4, 0x21, 0x00


	//----- nvinfo : EIATTR_KPARAM_INFO
	.align		4
.L_23:
        /*0068*/ 	.byte	0x04, 0x17
        /*006a*/ 	.short	(.L_25 - .L_24)
.L_24:
        /*006c*/ 	.word	0x00000000
        /*0070*/ 	.short	0x0003
        /*0072*/ 	.short	0x0018
        /*0074*/ 	.byte	0x00, 0xf4, 0x21, 0x00


	//----- nvinfo : EIATTR_KPARAM_INFO
	.align		4
.L_25:
        /*0078*/ 	.byte	0x04, 0x17
        /*007a*/ 	.short	(.L_27 - .L_26)
.L_26:
        /*007c*/ 	.word	0x00000000
        /*0080*/ 	.short	0x0002
        /*0082*/ 	.short	0x0010
        /*0084*/ 	.byte	0x00, 0xf4, 0x21, 0x00


	//----- nvinfo : EIATTR_KPARAM_INFO
	.align		4
.L_27:
        /*0088*/ 	.byte	0x04, 0x17
        /*008a*/ 	.short	(.L_29 - .L_28)
.L_28:
        /*008c*/ 	.word	0x00000000
        /*0090*/ 	.short	0x0001
        /*0092*/ 	.short	0x0008
        /*0094*/ 	.byte	0x00, 0xf4, 0x21, 0x00


	//----- nvinfo : EIATTR_KPARAM_INFO
	.align		4
.L_29:
        /*0098*/ 	.byte	0x04, 0x17
        /*009a*/ 	.short	(.L_31 - .L_30)
.L_30:
        /*009c*/ 	.word	0x00000000
        /*00a0*/ 	.short	0x0000
        /*00a2*/ 	.short	0x0000
        /*00a4*/ 	.byte	0x00, 0xf4, 0x21, 0x00


	//----- nvinfo : EIATTR_SPARSE_MMA_MASK
	.align		4
.L_31:
        /*00a8*/ 	.byte	0x03, 0x50
        /*00aa*/ 	.short	0x0000


	//----- nvinfo : EIATTR_MAXREG_COUNT
	.align		4
        /*00ac*/ 	.byte	0x03, 0x1b
        /*00ae*/ 	.short	0x00ff


	//----- nvinfo : EIATTR_EXIT_INSTR_OFFSETS
	.align		4
        /*00b0*/ 	.byte	0x04, 0x1c
        /*00b2*/ 	.short	(.L_33 - .L_32)


	//   ....[0]....
.L_32:
        /*00b4*/ 	.word	0x000021e0


	//   ....[1]....
        /*00b8*/ 	.word	0x00002230


	//----- nvinfo : EIATTR_REQNTID
	.align		4
.L_33:
        /*00bc*/ 	.byte	0x04, 0x10
        /*00be*/ 	.short	(.L_35 - .L_34)
.L_34:
        /*00c0*/ 	.word	0x00000100
        /*00c4*/ 	.word	0x00000001
        /*00c8*/ 	.word	0x00000001


	//----- nvinfo : EIATTR_CBANK_PARAM_SIZE
	.align		4
.L_35:
        /*00cc*/ 	.byte	0x03, 0x19
        /*00ce*/ 	.short	0x0048


	//----- nvinfo : EIATTR_PARAM_CBANK
	.align		4
        /*00d0*/ 	.byte	0x04, 0x0a
        /*00d2*/ 	.short	(.L_37 - .L_36)
	.align		4
.L_36:
        /*00d4*/ 	.word	index@(.nv.constant0.triton_poi_fused__native_batch_norm_legit_no_training_add_rrelu_with_noise_functional_28)
        /*00d8*/ 	.short	0x0210
        /*00da*/ 	.short	0x0048


	//----- nvinfo : EIATTR_SW_WAR
	.align		4
.L_37:
        /*00dc*/ 	.byte	0x04, 0x36
        /*00de*/ 	.short	(.L_39 - .L_38)
.L_38:
        /*00e0*/ 	.word	0x00000008
.L_39:


//--------------------- .nv.callgraph             --------------------------
	.section	.nv.callgraph,"",@"SHT_CUDA_CALLGRAPH"
	.align	4
	.sectionentsize	8
	.align		4
        /*0000*/ 	.word	0x00000000
	.align		4
        /*0004*/ 	.word	0xffffffff
	.align		4
        /*0008*/ 	.word	0x00000000
	.align		4
        /*000c*/ 	.word	0xfffffffe
	.align		4
        /*0010*/ 	.word	0x00000000
	.align		4
        /*0014*/ 	.word	0xfffffffd
	.align		4
        /*0018*/ 	.word	0x00000000
	.align		4
        /*001c*/ 	.word	0xfffffffc


//--------------------- .nv.constant4             --------------------------
	.section	.nv.constant4,"a",@progbits
	.align	8
	.align		8
.nv.constant4:
        /*0000*/ 	.dword	_$_str
	.align		8
        /*0008*/ 	.dword	_$_str_$_2


//--------------------- .text.triton_poi_fused__native_batch_norm_legit_no_training_add_rrelu_with_noise_functional_28 --------------------------
	.section	.text.triton_poi_fused__native_batch_norm_legit_no_training_add_rrelu_with_noise_functional_28,"ax",@progbits
	.sectionflags	@"SHF_BARRIERS=1"
	.align	128
        .global         triton_poi_fused__native_batch_norm_legit_no_training_add_rrelu_with_noise_functional_28
        .type           triton_poi_fused__native_batch_norm_legit_no_training_add_rrelu_with_noise_functional_28,@function
        .size           triton_poi_fused__native_batch_norm_legit_no_training_add_rrelu_with_noise_functional_28,(.L_x_1 - triton_poi_fused__native_batch_norm_legit_no_training_add_rrelu_with_noise_functional_28)
        .other          triton_poi_fused__native_batch_norm_legit_no_training_add_rrelu_with_noise_functional_28,@"STO_CUDA_ENTRY STV_DEFAULT"
triton_poi_fused__native_batch_norm_legit_no_training_add_rrelu_with_noise_functional_28:
.text.triton_poi_fused__native_batch_norm_legit_no_training_add_rrelu_with_noise_functional_28:
[----:B------:R-:W0:Y:S01]  /*0000*/  LDC R1, c[0x0][0x28] ;  /* 0x00000a00ff017b82 */ /* 0x000e220000000800 */
[----:B------:R-:W1:Y:S07]  /*0010*/  S2R R3, SR_CTAID.X ;  /* 0x0000000000037919 */ /* 0x000e6e0000002500 */
[----:B------:R-:W2:Y:S01]  /*0020*/  LDC.64 R30, c[0x0][0x210] ;  /* 0x00008400ff1e7b82 */ /* 0x000ea20000000a00 */
[----:B------:R-:W-:Y:S02]  /*0030*/  CS2R R16, SRZ ;  /* 0x0000000000107805 */ /* 0x000fe4000001ff00 */
[----:B------:R-:W-:Y:S01]  /*0040*/  CS2R R18, SRZ ;  /* 0x0000000000127805 */ /* 0x000fe2000001ff00 */
[----:B------:R-:W3:Y:S01]  /*0050*/  S2R R6, SR_TID.X ;  /* 0x0000000000067919 */ /* 0x000ee20000002100 */
[----:B------:R-:W4:Y:S01]  /*0060*/  S2R R4, SR_CTAID.Y ;  /* 0x0000000000047919 */ /* 0x000f220000002600 */
[----:B------:R-:W-:-:S02]  /*0070*/  CS2R R24, SRZ ;  /* 0x0000000000187805 */ /* 0x000fc4000001ff00 */
[----:B------:R-:W-:Y:S02]  /*0080*/  CS2R R26, SRZ ;  /* 0x00000000001a7805 */ /* 0x000fe4000001ff00 */
[----:B------:R-:W-:Y:S02]  /*0090*/  CS2R R12, SRZ ;  /* 0x00000000000c7805 */ /* 0x000fe4000001ff00 */
[----:B------:R-:W-:Y:S01]  /*00a0*/  CS2R R14, SRZ ;  /* 0x00000000000e7805 */ /* 0x000fe2000001ff00 */
[----:B------:R-:W-:Y:S01]  /*00b0*/  ULDC.64 UR6, c[0x0][0x208] ;  /* 0x0000820000067ab9 */ /* 0x000fe20000000a00 */
[----:B------:R-:W5:Y:S01]  /*00c0*/  S2UR UR5, SR_CgaCtaId ;  /* 0x00000000000579c3 */ /* 0x000f620000008800 */
[----:B------:R-:W-:Y:S01]  /*00d0*/  UMOV UR4, 0x400 ;  /* 0x0000040000047882 */ /* 0x000fe20000000000 */
[----:B------:R-:W-:Y:S02]  /*00e0*/  CS2R R36, SRZ ;  /* 0x0000000000247805 */ /* 0x000fe4000001ff00 */
[----:B------:R-:W-:-:S04]  /*00f0*/  CS2R R38, SRZ ;  /* 0x0000000000267805 */ /* 0x000fc8000001ff00 */
[----:B------:R-:W5:Y:S01]  /*0100*/  LDC.64 R52, c[0x0][0x218] ;  /* 0x00008600ff347b82 */ /* 0x000f620000000a00 */
[----:B------:R-:W-:Y:S02]  /*0110*/  CS2R R40, SRZ ;  /* 0x0000000000287805 */ /* 0x000fe4000001ff00 */
[----:B------:R-:W-:Y:S01]  /*0120*/  CS2R R42, SRZ ;  /* 0x00000000002a7805 */ /* 0x000fe2000001ff00 */
[----:B------:R-:W-:-:S04]  /*0130*/  ULDC.64 UR8, c[0x0][0x240] ;  /* 0x0000900000087ab9 */ /* 0x000fc80000000a00 */
[----:B------:R-:W5:Y:S01]  /*0140*/  LDC.64 R34, c[0x0][0x220] ;  /* 0x00008800ff227b82 */ /* 0x000f620000000a00 */
[----:B-1----:R-:W-:Y:S02]  /*0150*/  IMAD.SHL.U32 R3, R3, 0x40, RZ ;  /* 0x0000004003037824 */ /* 0x002fe400078e00ff */
[----:B---3--:R-:W-:Y:S01]  /*0160*/  IMAD.SHL.U32 R2, R6, 0x4, RZ ;  /* 0x0000000406027824 */ /* 0x008fe200078e00ff */
[----:B------:R-:W-:-:S04]  /*0170*/  SHF.R.U32.HI R0, RZ, 0x4, R6 ;  /* 0x00000004ff007819 */ /* 0x000fc80000011606 */
[----:B------:R-:W1:Y:S01]  /*0180*/  LDC.64 R50, c[0x0][0x228] ;  /* 0x00008a00ff327b82 */ /* 0x000e620000000a00 */
[----:B----4-:R-:W-:Y:S01]  /*0190*/  IMAD.SHL.U32 R5, R4, 0x40, RZ ;  /* 0x0000004004057824 */ /* 0x010fe200078e00ff */
[----:B------:R-:W-:Y:S02]  /*01a0*/  LOP3.LUT R11, R3, 0x3c, R2, 0xf8, !PT ;  /* 0x0000003c030b7812 */ /* 0x000fe400078ef802 */
[----:B------:R-:W-:Y:S02]  /*01b0*/  SGXT.U32 R0, R0, 0x4 ;  /* 0x000000040000781a */ /* 0x000fe40000000000 */
[----:B------:R-:W-:Y:S02]  /*01c0*/  ISETP.GE.AND P0, PT, R11, 0x400, PT ;  /* 0x000004000b00780c */ /* 0x000fe40003f06270 */
[----:B------:R-:W3:Y:S01]  /*01d0*/  LDC.64 R46, c[0x0][0x238] ;  /* 0x00008e00ff2e7b82 */ /* 0x000ee20000000a00 */
[----:B------:R-:W-:Y:S02]  /*01e0*/  LOP3.LUT R7, R5, R0, RZ, 0xfc, !PT ;  /* 0x0000000005077212 */ /* 0x000fe400078efcff */
[----:B------:R-:W-:-:S02]  /*01f0*/  LOP3.LUT R8, R5, 0x10, R0, 0xfe, !PT ;  /* 0x0000001005087812 */ /* 0x000fc400078efe00 */
[----:B------:R-:W-:Y:S01]  /*0200*/  LOP3.LUT R9, R5, 0x20, R0, 0xfe, !PT ;  /* 0x0000002005097812 */ /* 0x000fe200078efe00 */
[C-C-:B------:R-:W-:Y:S01]  /*0210*/  IMAD R21, R7.reuse, 0x400, R11.reuse ;  /* 0x0000040007157824 */ /* 0x140fe200078e020b */
[----:B------:R-:W-:Y:S01]  /*0220*/  LOP3.LUT R10, R5, 0x30, R0, 0xfe, !PT ;  /* 0x00000030050a7812 */ /* 0x000fe200078efe00 */
[C-C-:B------:R-:W-:Y:S01]  /*0230*/  IMAD R23, R8.reuse, 0x400, R11.reuse ;  /* 0x0000040008177824 */ /* 0x140fe200078e020b */
[----:B------:R-:W-:Y:S01]  /*0240*/  ISETP.LT.AND P1, PT, R7, 0x40, !P0 ;  /* 0x000000400700780c */ /* 0x000fe20004721270 */
[C-C-:B------:R-:W-:Y:S01]  /*0250*/  IMAD R29, R9.reuse, 0x400, R11.reuse ;  /* 0x00000400091d7824 */ /* 0x140fe200078e020b */
[----:B------:R-:W-:Y:S01]  /*0260*/  ISETP.LT.AND P2, PT, R8, 0x40, !P0 ;  /* 0x000000400800780c */ /* 0x000fe20004741270 */
[----:B------:R-:W-:Y:S01]  /*0270*/  IMAD R7, R10, 0x400, R11 ;  /* 0x000004000a077824 */ /* 0x000fe200078e020b */
[----:B------:R-:W-:Y:S02]  /*0280*/  ISETP.LT.AND P3, PT, R9, 0x40, !P0 ;  /* 0x000000400900780c */ /* 0x000fe40004761270 */
[----:B------:R-:W-:-:S02]  /*0290*/  CS2R R8, SRZ ;  /* 0x0000000000087805 */ /* 0x000fc4000001ff00 */
[----:B------:R-:W-:Y:S02]  /*02a0*/  ISETP.LT.AND P0, PT, R10, 0x40, !P0 ;  /* 0x000000400a00780c */ /* 0x000fe40004701270 */
[----:B------:R-:W-:Y:S01]  /*02b0*/  CS2R R10, SRZ ;  /* 0x00000000000a7805 */ /* 0x000fe2000001ff00 */
[----:B--2---:R-:W-:-:S04]  /*02c0*/  IMAD.WIDE R20, R21, 0x4, R30 ;  /* 0x0000000415147825 */ /* 0x004fc800078e021e */
[--C-:B------:R-:W-:Y:S01]  /*02d0*/  IMAD.WIDE R22, R23, 0x4, R30.reuse ;  /* 0x0000000417167825 */ /* 0x100fe200078e021e */
[----:B------:R2:W4:Y:S03]  /*02e0*/  @P1 LDG.E.EL.128 R16, desc[UR6][R20.64] ;  /* 0x0000000614101981 */ /* 0x000526000c2e1d00 */
[--C-:B------:R-:W-:Y:S01]  /*02f0*/  IMAD.WIDE R28, R29, 0x4, R30.reuse ;  /* 0x000000041d1c7825 */ /* 0x100fe200078e021e */
[----:B------:R1:W3:Y:S03]  /*0300*/  @P2 LDG.E.EL.128 R8, desc[UR6][R22.64] ;  /* 0x0000000616082981 */ /* 0x0002e6000c2e1d00 */
[----:B------:R-:W-:Y:S01]  /*0310*/  IMAD.WIDE R30, R7, 0x4, R30 ;  /* 0x00000004071e7825 */ /* 0x000fe200078e021e */
[----:B------:R1:W3:Y:S04]  /*0320*/  @P3 LDG.E.EL.128 R24, desc[UR6][R28.64] ;  /* 0x000000061c183981 */ /* 0x0002e8000c2e1d00 */
[----:B------:R1:W3:Y:S01]  /*0330*/  @P0 LDG.E.EL.128 R12, desc[UR6][R30.64] ;  /* 0x000000061e0c0981 */ /* 0x0002e2000c2e1d00 */
[----:B------:R-:W-:-:S02]  /*0340*/  IMAD.SHL.U32 R7, R6, 0x100, RZ ;  /* 0x0000010006077824 */ /* 0x000fc400078e00ff */
[----:B------:R-:W-:Y:S01]  /*0350*/  IMAD.SHL.U32 R32, R6, 0x10, RZ ;  /* 0x0000001006207824 */ /* 0x000fe200078e00ff */
[----:B-----5:R-:W-:Y:S02]  /*0360*/  UPRMT UR4, UR5, 0x654, UR4 ;  /* 0x0000065405047896 */ /* 0x020fe40008000004 */
[----:B--2---:R-:W-:Y:S02]  /*0370*/  LOP3.LUT R21, R7, 0xf00, RZ, 0xc0, !PT ;  /* 0x00000f0007157812 */ /* 0x004fe400078ec0ff */
[----:B------:R-:W-:Y:S02]  /*0380*/  LOP3.LUT R7, R5, 0x30, R32, 0xf8, !PT ;  /* 0x0000003005077812 */ /* 0x000fe400078ef820 */
[----:B01----:R-:W-:Y:S02]  /*0390*/  LOP3.LUT R22, R21, R0, RZ, 0xfc, !PT ;  /* 0x0000000015167212 */ /* 0x003fe400078efcff */
[----:B------:R-:W-:Y:S02]  /*03a0*/  ISETP.GE.AND P1, PT, R7, 0x40, PT ;  /* 0x000000400700780c */ /* 0x000fe40003f26270 */
[----:B------:R-:W-:-:S05]  /*03b0*/  IADD3 R21, R21, UR4, RZ ;  /* 0x0000000415157c10 */ /* 0x000fca000fffe0ff */
[----:B------:R-:W-:Y:S01]  /*03c0*/  IMAD R28, R22, 0x4, R21 ;  /* 0x00000004161c7824 */ /* 0x000fe200078e0215 */
[----:B------:R-:W-:-:S04]  /*03d0*/  SHF.R.U32.HI R20, RZ, 0x2, R6 ;  /* 0x00000002ff147819 */ /* 0x000fc80000011606 */
[----:B------:R-:W-:Y:S01]  /*03e0*/  SGXT.U32 R20, R20, 0x6 ;  /* 0x000000061414781a */ /* 0x000fe20000000000 */
[----:B------:R-:W0:Y:S03]  /*03f0*/  @!P1 LDC.64 R30, c[0x0][0x220] ;  /* 0x00008800ff1e9b82 */ /* 0x000e260000000a00 */
[----:B------:R-:W-:-:S04]  /*0400*/  LOP3.LUT R20, R3, R20, RZ, 0xfc, !PT ;  /* 0x0000001403147212 */ /* 0x000fc800078efcff */
[----:B------:R-:W-:Y:S01]  /*0410*/  ISETP.GE.AND P0, PT, R20, 0x400, PT ;  /* 0x000004001400780c */ /* 0x000fe20003f06270 */
[----:B------:R-:W-:-:S03]  /*0420*/  IMAD R23, R7, 0x40, R20 ;  /* 0x0000004007177824 */ /* 0x000fc600078e0214 */
[----:B------:R-:W-:Y:S02]  /*0430*/  ISETP.LT.AND P0, PT, R7, 0x40, !P0 ;  /* 0x000000400700780c */ /* 0x000fe40004701270 */
[----:B------:R-:W-:Y:S02]  /*0440*/  CS2R R20, SRZ ;  /* 0x0000000000147805 */ /* 0x000fe4000001ff00 */
[----:B------:R-:W-:Y:S01]  /*0450*/  SHF.R.S32.HI R33, RZ, 0x19, R4 ;  /* 0x00000019ff217819 */ /* 0x000fe20000011404 */
[----:B------:R-:W-:-:S03]  /*0460*/  VIADD R4, R5, 0x4 ;  /* 0x0000000405047836 */ /* 0x000fc60000000000 */
[----:B------:R-:W-:-:S04]  /*0470*/  SGXT R33, R33, 0x1 ;  /* 0x000000012121781a */ /* 0x000fc80000000200 */
[----:B------:R-:W-:-:S04]  /*0480*/  LEA.HI R7, R33, R4, RZ, 0x4 ;  /* 0x0000000421077211 */ /* 0x000fc800078f20ff */
[----:B------:R-:W-:-:S05]  /*0490*/  LOP3.LUT R7, R7, 0xffffffd0, RZ, 0xc0, !PT ;  /* 0xffffffd007077812 */ /* 0x000fca00078ec0ff */
[----:B------:R-:W-:-:S04]  /*04a0*/  IMAD.IADD R49, R4, 0x1, -R7 ;  /* 0x0000000104317824 */ /* 0x000fc800078e0a07 */
[----:B------:R-:W-:Y:S01]  /*04b0*/  IMAD.WIDE R44, R49, 0x4, R34 ;  /* 0x00000004312c7825 */ /* 0x000fe200078e0222 */
[----:B----4-:R-:W-:Y:S04]  /*04c0*/  STS [R28], R16 ;  /* 0x000000101c007388 */ /* 0x010fe80000000800 */
[----:B------:R-:W-:Y:S04]  /*04d0*/  STS [R28+0x140], R17 ;  /* 0x000140111c007388 */ /* 0x000fe80000000800 */
[----:B------:R-:W-:Y:S04]  /*04e0*/  STS [R28+0x280], R18 ;  /* 0x000280121c007388 */ /* 0x000fe80000000800 */
[----:B------:R-:W-:Y:S04]  /*04f0*/  STS [R28+0x3c0], R19 ;  /* 0x0003c0131c007388 */ /* 0x000fe80000000800 */
[----:B---3--:R-:W-:Y:S04]  /*0500*/  STS [R28+0x40], R8 ;  /* 0x000040081c007388 */ /* 0x008fe80000000800 */
[----:B------:R-:W-:Y:S04]  /*0510*/  STS [R28+0x180], R9 ;  /* 0x000180091c007388 */ /* 0x000fe80000000800 */
[----:B------:R-:W-:Y:S04]  /*0520*/  STS [R28+0x2c0], R10 ;  /* 0x0002c00a1c007388 */ /* 0x000fe80000000800 */
[----:B------:R-:W-:Y:S04]  /*0530*/  STS [R28+0x400], R11 ;  /* 0x0004000b1c007388 */ /* 0x000fe80000000800 */
[----:B------:R-:W-:Y:S04]  /*0540*/  STS [R28+0x80], R24 ;  /* 0x000080181c007388 */ /* 0x000fe80000000800 */
[----:B------:R-:W-:Y:S04]  /*0550*/  STS [R28+0x1c0], R25 ;  /* 0x0001c0191c007388 */ /* 0x000fe80000000800 */
[----:B------:R-:W-:Y:S04]  /*0560*/  STS [R28+0x300], R26 ;  /* 0x0003001a1c007388 */ /* 0x000fe80000000800 */
[----:B------:R-:W-:Y:S04]  /*0570*/  STS [R28+0x440], R27 ;  /* 0x0004401b1c007388 */ /* 0x000fe80000000800 */
[----:B------:R-:W-:Y:S04]  /*0580*/  STS [R28+0xc0], R12 ;  /* 0x0000c00c1c007388 */ /* 0x000fe80000000800 */
[----:B------:R1:W-:Y:S04]  /*0590*/  STS [R28+0x200], R13 ;  /* 0x0002000d1c007388 */ /* 0x0003e80000000800 */
[----:B------:R-:W-:Y:S04]  /*05a0*/  STS [R28+0x340], R14 ;  /* 0x0003400e1c007388 */ /* 0x000fe80000000800 */
[----:B------:R2:W-:Y:S01]  /*05b0*/  STS [R28+0x480], R15 ;  /* 0x0004800f1c007388 */ /* 0x0005e20000000800 */
[----:B-1----:R-:W1:Y:S08]  /*05c0*/  @!P1 LDC.64 R12, c[0x0][0x228] ;  /* 0x00008a00ff0c9b82 */ /* 0x002e700000000a00 */
[----:B------:R-:W-:Y:S06]  /*05d0*/  BAR.SYNC.DEFER_BLOCKING 0x0 ;  /* 0x0000000000007b1d */ /* 0x000fec0000010000 */
[----:B-1----:R-:W3:Y:S01]  /*05e0*/  @!P1 LDG.E.EL.128 R36, desc[UR6][R12.64] ;  /* 0x000000060c249981 */ /* 0x002ee2000c2e1d00 */
[----:B------:R-:W-:Y:S01]  /*05f0*/  IMAD.SHL.U32 R10, R23, 0x10, RZ ;  /* 0x00000010170a7824 */ /* 0x000fe200078e00ff */
[----:B------:R-:W1:Y:S01]  /*0600*/  @!P1 LDC.64 R16, c[0x0][0x230] ;  /* 0x00008c00ff109b82 */ /* 0x000e620000000a00 */
[----:B------:R-:W-:Y:S01]  /*0610*/  CS2R R22, SRZ ;  /* 0x0000000000167805 */ /* 0x000fe2000001ff00 */
[----:B0-----:R0:W4:Y:S01]  /*0620*/  @!P1 LDG.E.EL.128 R40, desc[UR6][R30.64] ;  /* 0x000000061e289981 */ /* 0x001122000c2e1d00 */
[----:B------:R-:W-:-:S05]  /*0630*/  IMAD.WIDE R8, R10, 0x4, R52 ;  /* 0x000000040a087825 */ /* 0x000fca00078e0234 */
[----:B--2---:R-:W2:Y:S01]  /*0640*/  @!P1 LDC.64 R14, c[0x0][0x238] ;  /* 0x00008e00ff0e9b82 */ /* 0x004ea20000000a00 */
[----:B------:R5:W4:Y:S01]  /*0650*/  @P0 LDG.E.EL.128 R20, desc[UR6][R8.64] ;  /* 0x0000000608140981 */ /* 0x000b22000c2e1d00 */
[----:B------:R-:W-:Y:S02]  /*0660*/  CS2R R28, SRZ ;  /* 0x00000000001c7805 */ /* 0x000fe4000001ff00 */
[----:B------:R-:W-:Y:S02]  /*0670*/  CS2R R24, SRZ ;  /* 0x0000000000187805 */ /* 0x000fe4000001ff00 */
[----:B0-----:R-:W-:Y:S02]  /*0680*/  CS2R R30, SRZ ;  /* 0x00000000001e7805 */ /* 0x001fe4000001ff00 */
[----:B------:R-:W-:-:S04]  /*0690*/  CS2R R26, SRZ ;  /* 0x00000000001a7805 */ /* 0x000fc8000001ff00 */
[----:B-1----:R0:W4:Y:S04]  /*06a0*/  @!P1 LDG.E.EL.128 R28, desc[UR6][R16.64] ;  /* 0x00000006101c9981 */ /* 0x002128000c2e1d00 */
[----:B--2---:R1:W2:Y:S01]  /*06b0*/  @!P1 LDG.E.EL.128 R24, desc[UR6][R14.64] ;  /* 0x000000060e189981 */ /* 0x0042a2000c2e1d00 */
[----:B-----5:R-:W-:Y:S01]  /*06c0*/  IMAD.IADD R9, R49, 0x1, R10 ;  /* 0x0000000131097824 */ /* 0x020fe200078e020a */
[----:B------:R-:W-:Y:S02]  /*06d0*/  CS2R R12, SRZ ;  /* 0x00000000000c7805 */ /* 0x000fe4000001ff00 */
[----:B0-----:R-:W-:Y:S02]  /*06e0*/  CS2R R16, SRZ ;  /* 0x0000000000107805 */ /* 0x001fe4000001ff00 */
[----:B------:R-:W-:Y:S01]  /*06f0*/  CS2R R18, SRZ ;  /* 0x0000000000127805 */ /* 0x000fe2000001ff00 */
[----:B------:R-:W-:Y:S01]  /*0700*/  IMAD.WIDE R8, R9, 0x4, R52 ;  /* 0x0000000409087825 */ /* 0x000fe200078e0234 */
[----:B-1----:R-:W-:-:S04]  /*0710*/  CS2R R14, SRZ ;  /* 0x00000000000e7805 */ /* 0x002fc8000001ff00 */
[----:B------:R0:W5:Y:S04]  /*0720*/  @!P1 LDG.E.EL.128 R16, desc[UR6][R44.64] ;  /* 0x000000062c109981 */ /* 0x000168000c2e1d00 */
[----:B------:R1:W5:Y:S01]  /*0730*/  @P0 LDG.E.EL.128 R12, desc[UR6][R8.64] ;  /* 0x00000006080c0981 */ /* 0x000362000c2e1d00 */
[----:B------:R-:W-:Y:S01]  /*0740*/  HFMA2.MMA R11, -RZ, RZ, 1.625, 0 ;  /* 0x3e800000ff0b7435 */ /* 0x000fe200000001ff */
[----:B0-----:R-:W0:Y:S01]  /*0750*/  LDC.64 R44, c[0x0][0x230] ;  /* 0x00008c00ff2c7b82 */ /* 0x001e220000000a00 */
[----:B---3--:R-:W-:Y:S01]  /*0760*/  FADD R39, R39, 9.9999997473787516356e-06 ;  /* 0x3727c5ac27277421 */ /* 0x008fe20000000000 */
[----:B------:R-:W-:-:S05]  /*0770*/  FADD R38, R38, 9.9999997473787516356e-06 ;  /* 0x3727c5ac26267421 */ /* 0x000fca0000000000 */
[----:B------:R-:W3:Y:S01]  /*0780*/  MUFU.SQRT R39, R39 ;  /* 0x0000002700277308 */ /* 0x000ee20000002000 */
[----:B------:R-:W-:Y:S01]  /*0790*/  FADD R36, R36, 9.9999997473787516356e-06 ;  /* 0x3727c5ac24247421 */ /* 0x000fe20000000000 */
[----:B------:R-:W-:-:S06]  /*07a0*/  FADD R37, R37, 9.9999997473787516356e-06 ;  /* 0x3727c5ac25257421 */ /* 0x000fcc0000000000 */
[----:B------:R-:W0:Y:S01]  /*07b0*/  MUFU.SQRT R38, R38 ;  /* 0x0000002600267308 */ /* 0x000e220000002000 */
[----:B---3--:R-:W-:-:S07]  /*07c0*/  FSETP.GT.AND P6, PT, R39, 8.50705917302346158658e+37, PT ;  /* 0x7e8000002700780b */ /* 0x008fce0003fc4000 */
[----:B------:R-:W3:Y:S01]  /*07d0*/  MUFU.SQRT R36, R36 ;  /* 0x0000002400247308 */ /* 0x000ee20000002000 */
[----:B------:R-:W-:-:S07]  /*07e0*/  FSETP.GEU.AND P2, PT, R39, 1.175494350822287508e-38, PT ;  /* 0x008000002700780b */ /* 0x000fce0003f4e000 */
[----:B------:R-:W1:Y:S01]  /*07f0*/  MUFU.SQRT R37, R37 ;  /* 0x0000002500257308 */ /* 0x000e620000002000 */
[C---:B0-----:R-:W-:Y:S02]  /*0800*/  FSETP.GT.AND P5, PT, R38.reuse, 8.50705917302346158658e+37, PT ;  /* 0x7e8000002600780b */ /* 0x041fe40003fa4000 */
[----:B------:R-:W-:Y:S01]  /*0810*/  FSETP.GEU.AND P4, PT, R38, 1.175494350822287508e-38, PT ;  /* 0x008000002600780b */ /* 0x000fe20003f8e000 */
[----:B------:R-:W-:Y:S01]  /*0820*/  @P6 FMUL R39, R39, 0.25 ;  /* 0x3e80000027276820 */ /* 0x000fe20000400000 */
[----:B------:R-:W-:Y:S02]  /*0830*/  FSEL R4, R11, 1, P6 ;  /* 0x3f8000000b047808 */ /* 0x000fe40003000000 */
[----:B---3--:R-:W-:Y:S01]  /*0840*/  FSETP.GT.AND P3, PT, R36, 8.50705917302346158658e+37, PT ;  /* 0x7e8000002400780b */ /* 0x008fe20003f64000 */
[----:B------:R-:W-:Y:S01]  /*0850*/  @!P2 FMUL R39, R39, 16777216 ;  /* 0x4b8000002727a820 */ /* 0x000fe20000400000 */
[----:B------:R-:W-:Y:S01]  /*0860*/  FSEL R7, R11, 1, P5 ;  /* 0x3f8000000b077808 */ /* 0x000fe20002800000 */
[----:B------:R-:W-:Y:S01]  /*0870*/  @!P2 FMUL R4, R4, 16777216 ;  /* 0x4b8000000404a820 */ /* 0x000fe20000400000 */
[----:B-1----:R-:W-:-:S03]  /*0880*/  FSETP.GT.AND P6, PT, R37, 8.50705917302346158658e+37, PT ;  /* 0x7e8000002500780b */ /* 0x002fc60003fc4000 */
[----:B------:R-:W-:Y:S01]  /*0890*/  @P5 FMUL R38, R38, 0.25 ;  /* 0x3e80000026265820 */ /* 0x000fe20000400000 */
[----:B------:R-:W-:Y:S02]  /*08a0*/  FSETP.GEU.AND P5, PT, R36, 1.175494350822287508e-38, PT ;  /* 0x008000002400780b */ /* 0x000fe40003fae000 */
[----:B------:R-:W-:Y:S01]  /*08b0*/  FSETP.GEU.AND P2, PT, R37, 1.175494350822287508e-38, PT ;  /* 0x008000002500780b */ /* 0x000fe20003f4e000 */
[----:B------:R-:W-:Y:S01]  /*08c0*/  @!P4 FMUL R38, R38, 16777216 ;  /* 0x4b8000002626c820 */ /* 0x000fe20000400000 */
[----:B------:R-:W0:Y:S01]  /*08d0*/  MUFU.RCP R39, R39 ;  /* 0x0000002700277308 */ /* 0x000e220000001000 */
[----:B------:R-:W-:-:S04]  /*08e0*/  @P3 FMUL R36, R36, 0.25 ;  /* 0x3e80000024243820 */ /* 0x000fc80000400000 */
[----:B------:R-:W-:-:S03]  /*08f0*/  @P6 FMUL R37, R37, 0.25 ;  /* 0x3e80000025256820 */ /* 0x000fc60000400000 */
[----:B------:R-:W1:Y:S01]  /*0900*/  MUFU.RCP R38, R38 ;  /* 0x0000002600267308 */ /* 0x000e620000001000 */
[----:B------:R-:W-:Y:S02]  /*0910*/  @!P5 FMUL R36, R36, 16777216 ;  /* 0x4b8000002424d820 */ /* 0x000fe40000400000 */
[----:B------:R-:W-:Y:S01]  /*0920*/  @!P2 FMUL R37, R37, 16777216 ;  /* 0x4b8000002525a820 */ /* 0x000fe20000400000 */
[----:B----4-:R-:W-:Y:S01]  /*0930*/  FADD R23, -R43, R23 ;  /* 0x000000172b177221 */ /* 0x010fe20000000100 */
[----:B------:R-:W-:Y:S01]  /*0940*/  @!P4 FMUL R7, R7, 16777216 ;  /* 0x4b8000000707c820 */ /* 0x000fe20000400000 */
[----:B0-----:R-:W-:Y:S02]  /*0950*/  FMUL R4, R39, R4 ;  /* 0x0000000427047220 */ /* 0x001fe40000400000 */
[----:B------:R-:W0:Y:S01]  /*0960*/  MUFU.RCP R36, R36 ;  /* 0x0000002400247308 */ /* 0x000e220000001000 */
[----:B------:R-:W-:Y:S01]  /*0970*/  FADD R43, -R42, R22 ;  /* 0x000000162a2b7221 */ /* 0x000fe20000000100 */
[----:B------:R-:W-:Y:S01]  /*0980*/  FADD R40, -R40, R20 ;  /* 0x0000001428287221 */ /* 0x000fe20000000100 */
[----:B------:R-:W-:-:S05]  /*0990*/  FMUL R22, R4, R23 ;  /* 0x0000001704167220 */ /* 0x000fca0000400000 */
[----:B------:R-:W3:Y:S01]  /*09a0*/  MUFU.RCP R37, R37 ;  /* 0x0000002500257308 */ /* 0x000ee20000001000 */
[----:B-1----:R-:W-:Y:S01]  /*09b0*/  FMUL R20, R38, R7 ;  /* 0x0000000726147220 */ /* 0x002fe20000400000 */
[C---:B------:R-:W-:Y:S02]  /*09c0*/  FSEL R7, R11.reuse, 1, P3 ;  /* 0x3f8000000b077808 */ /* 0x040fe40001800000 */
[----:B------:R-:W-:-:S03]  /*09d0*/  FSEL R4, R11, 1, P6 ;  /* 0x3f8000000b047808 */ /* 0x000fc60003000000 */
[----:B------:R-:W-:Y:S02]  /*09e0*/  @!P5 FMUL R7, R7, 16777216 ;  /* 0x4b8000000707d820 */ /* 0x000fe40000400000 */
[----:B------:R-:W-:Y:S01]  /*09f0*/  @!P2 FMUL R4, R4, 16777216 ;  /* 0x4b8000000404a820 */ /* 0x000fe20000400000 */
[----:B------:R-:W-:Y:S01]  /*0a00*/  FADD R41, -R41, R21 ;  /* 0x0000001529297221 */ /* 0x000fe20000000100 */
[----:B0-----:R-:W-:Y:S01]  /*0a10*/  FMUL R9, R36, R7 ;  /* 0x0000000724097220 */ /* 0x001fe20000400000 */
[----:B------:R-:W-:Y:S01]  /*0a20*/  FMUL R7, R20, R43 ;  /* 0x0000002b14077220 */ /* 0x000fe20000400000 */
[----:B------:R-:W-:Y:S01]  /*0a30*/  CS2R R20, SRZ ;  /* 0x0000000000147805 */ /* 0x000fe2000001ff00 */
[----:B---3--:R-:W-:Y:S01]  /*0a40*/  FMUL R8, R37, R4 ;  /* 0x0000000425087220 */ /* 0x008fe20000400000 */
[----:B--2---:R-:W-:Y:S01]  /*0a50*/  FFMA R4, R22, R31, R27 ;  /* 0x0000001f16047223 */ /* 0x004fe2000000001b */
[----:B------:R-:W-:Y:S01]  /*0a60*/  CS2R R22, SRZ ;  /* 0x0000000000167805 */ /* 0x000fe2000001ff00 */
[----:B------:R-:W-:-:S05]  /*0a70*/  IMAD.WIDE R36, R49, 0x4, R50 ;  /* 0x0000000431247825 */ /* 0x000fca00078e0232 */
[----:B------:R0:W2:Y:S01]  /*0a80*/  @!P1 LDG.E.EL.128 R20, desc[UR6][R36.64] ;  /* 0x0000000624149981 */ /* 0x0000a2000c2e1d00 */
[----:B------:R-:W-:Y:S01]  /*0a90*/  FMUL R9, R9, R40 ;  /* 0x0000002809097220 */ /* 0x000fe20000400000 */
[----:B------:R-:W-:Y:S01]  /*0aa0*/  FMUL R8, R8, R41 ;  /* 0x0000002908087220 */ /* 0x000fe20000400000 */
[----:B------:R-:W-:Y:S01]  /*0ab0*/  FFMA R7, R7, R30, R26 ;  /* 0x0000001e07077223 */ /* 0x000fe2000000001a */
[----:B-----5:R-:W-:Y:S01]  /*0ac0*/  FADD R15, -R19, R15 ;  /* 0x0000000f130f7221 */ /* 0x020fe20000000100 */
[----:B------:R-:W-:Y:S01]  /*0ad0*/  FFMA R9, R9, R28, R24 ;  /* 0x0000001c09097223 */ /* 0x000fe20000000018 */
[----:B------:R-:W-:Y:S01]  /*0ae0*/  FFMA R8, R8, R29, R25 ;  /* 0x0000001d08087223 */ /* 0x000fe20000000019 */
[----:B------:R-:W-:Y:S01]  /*0af0*/  FADD R14, -R18, R14 ;  /* 0x0000000e120e7221 */ /* 0x000fe20000000100 */
[----:B------:R-:W-:Y:S02]  /*0b00*/  CS2R R24, SRZ ;  /* 0x0000000000187805 */ /* 0x000fe4000001ff00 */
[----:B------:R-:W-:-:S02]  /*0b10*/  CS2R R26, SRZ ;  /* 0x00000000001a7805 */ /* 0x000fc4000001ff00 */
[----:B------:R-:W-:Y:S02]  /*0b20*/  CS2R R28, SRZ ;  /* 0x00000000001c7805 */ /* 0x000fe4000001ff00 */
[----:B------:R-:W-:Y:S01]  /*0b30*/  CS2R R30, SRZ ;  /* 0x00000000001e7805 */ /* 0x000fe2000001ff00 */
[----:B------:R-:W-:-:S04]  /*0b40*/  IMAD.WIDE R18, R49, 0x4, R44 ;  /* 0x0000000431127825 */ /* 0x000fc800078e022c */
[----:B0-----:R-:W-:Y:S01]  /*0b50*/  IMAD.WIDE R36, R49, 0x4, R46 ;  /* 0x0000000431247825 */ /* 0x001fe200078e022e */
[----:B------:R-:W3:Y:S04]  /*0b60*/  @!P1 LDG.E.EL.128 R24, desc[UR6][R18.64] ;  /* 0x0000000612189981 */ /* 0x000ee8000c2e1d00 */
[----:B------:R0:W3:Y:S01]  /*0b70*/  @!P1 LDG.E.EL.128 R28, desc[UR6][R36.64] ;  /* 0x00000006241c9981 */ /* 0x0000e2000c2e1d00 */
[----:B------:R-:W-:Y:S01]  /*0b80*/  FADD R13, -R17, R13 ;  /* 0x0000000d110d7221 */ /* 0x000fe20000000100 */
[----:B0-----:R-:W-:Y:S01]  /*0b90*/  FADD R36, -R16, R12 ;  /* 0x0000000c10247221 */ /* 0x001fe20000000100 */
[----:B--2---:R-:W-:-:S04]  /*0ba0*/  FADD R21, R21, 9.9999997473787516356e-06 ;  /* 0x3727c5ac15157421 */ /* 0x004fc80000000000 */
[----:B------:R-:W0:Y:S01]  /*0bb0*/  MUFU.SQRT R17, R21 ;  /* 0x0000001500117308 */ /* 0x000e220000002000 */
[----:B------:R-:W-:Y:S01]  /*0bc0*/  FADD R22, R22, 9.9999997473787516356e-06 ;  /* 0x3727c5ac16167421 */ /* 0x000fe20000000000 */
[----:B------:R-:W-:Y:S01]  /*0bd0*/  FADD R23, R23, 9.9999997473787516356e-06 ;  /* 0x3727c5ac17177421 */ /* 0x000fe20000000000 */
[C---:B0-----:R-:W-:Y:S02]  /*0be0*/  FSETP.GT.AND P3, PT, R17.reuse, 8.50705917302346158658e+37, PT ;  /* 0x7e8000001100780b */ /* 0x041fe40003f64000 */
[----:B------:R-:W-:-:S03]  /*0bf0*/  FSETP.GEU.AND P6, PT, R17, 1.175494350822287508e-38, PT ;  /* 0x008000001100780b */ /* 0x000fc60003fce000 */
[----:B------:R-:W0:Y:S01]  /*0c00*/  MUFU.SQRT R22, R22 ;  /* 0x0000001600167308 */ /* 0x000e220000002000 */
[----:B------:R-:W-:-:S07]  /*0c10*/  FADD R20, R20, 9.9999997473787516356e-06 ;  /* 0x3727c5ac14147421 */ /* 0x000fce0000000000 */
[----:B------:R-:W1:Y:S01]  /*0c20*/  MUFU.SQRT R23, R23 ;  /* 0x0000001700177308 */ /* 0x000e620000002000 */
[----:B------:R-:W-:-:S04]  /*0c30*/  @P3 FMUL R17, R17, 0.25 ;  /* 0x3e80000011113820 */ /* 0x000fc80000400000 */
[----:B------:R-:W-:-:S03]  /*0c40*/  @!P6 FMUL R17, R17, 16777216 ;  /* 0x4b8000001111e820 */ /* 0x000fc60000400000 */
[----:B------:R-:W2:Y:S01]  /*0c50*/  MUFU.SQRT R20, R20 ;  /* 0x0000001400147308 */ /* 0x000ea20000002000 */
[----:B0-----:R-:W-:-:S07]  /*0c60*/  FSETP.GT.AND P5, PT, R22, 8.50705917302346158658e+37, PT ;  /* 0x7e8000001600780b */ /* 0x001fce0003fa4000 */
[----:B------:R-:W0:Y:S01]  /*0c70*/  MUFU.RCP R17, R17 ;  /* 0x0000001100117308 */ /* 0x000e220000001000 */
[----:B-1----:R-:W-:Y:S02]  /*0c80*/  FSETP.GT.AND P4, PT, R23, 8.50705917302346158658e+37, PT ;  /* 0x7e8000001700780b */ /* 0x002fe40003f84000 */
[----:B------:R-:W-:Y:S02]  /*0c90*/  FSETP.GEU.AND P2, PT, R22, 1.175494350822287508e-38, PT ;  /* 0x008000001600780b */ /* 0x000fe40003f4e000 */
[----:B------:R-:W-:Y:S02]  /*0ca0*/  FSEL R12, R11, 1, P3 ;  /* 0x3f8000000b0c7808 */ /* 0x000fe40001800000 */
[----:B------:R-:W-:-:S03]  /*0cb0*/  FSETP.GEU.AND P3, PT, R23, 1.175494350822287508e-38, PT ;  /* 0x008000001700780b */ /* 0x000fc60003f6e000 */
[----:B------:R-:W-:Y:S01]  /*0cc0*/  @!P6 FMUL R12, R12, 16777216 ;  /* 0x4b8000000c0ce820 */ /* 0x000fe20000400000 */
[----:B--2---:R-:W-:Y:S01]  /*0cd0*/  FSETP.GT.AND P6, PT, R20, 8.50705917302346158658e+37, PT ;  /* 0x7e8000001400780b */ /* 0x004fe20003fc4000 */
[----:B------:R-:W-:Y:S02]  /*0ce0*/  @P5 FMUL R22, R22, 0.25 ;  /* 0x3e80000016165820 */ /* 0x000fe40000400000 */
[----:B------:R-:W-:Y:S01]  /*0cf0*/  @P4 FMUL R23, R23, 0.25 ;  /* 0x3e80000017174820 */ /* 0x000fe20000400000 */
[----:B0-----:R-:W-:Y:S01]  /*0d00*/  FMUL R18, R17, R12 ;  /* 0x0000000c11127220 */ /* 0x001fe20000400000 */
[----:B------:R-:W-:Y:S02]  /*0d10*/  FSEL R17, R11, 1, P5 ;  /* 0x3f8000000b117808 */ /* 0x000fe40002800000 */
[----:B------:R-:W-:Y:S01]  /*0d20*/  FSETP.GEU.AND P5, PT, R20, 1.175494350822287508e-38, PT ;  /* 0x008000001400780b */ /* 0x000fe20003fae000 */
[----:B------:R-:W-:Y:S01]  /*0d30*/  @!P2 FMUL R22, R22, 16777216 ;  /* 0x4b8000001616a820 */ /* 0x000fe20000400000 */
[----:B------:R-:W-:-:S04]  /*0d40*/  @!P3 FMUL R23, R23, 16777216 ;  /* 0x4b8000001717b820 */ /* 0x000fc80000400000 */
[----:B------:R-:W-:Y:S01]  /*0d50*/  @P6 FMUL R20, R20, 0.25 ;  /* 0x3e80000014146820 */ /* 0x000fe20000400000 */
[----:B------:R-:W0:Y:S01]  /*0d60*/  MUFU.RCP R22, R22 ;  /* 0x0000001600167308 */ /* 0x000e220000001000 */
[----:B------:R-:W-:-:S07]  /*0d70*/  FSEL R12, R11, 1, P4 ;  /* 0x3f8000000b0c7808 */ /* 0x000fce0002000000 */
[----:B------:R-:W1:Y:S01]  /*0d80*/  MUFU.RCP R23, R23 ;  /* 0x0000001700177308 */ /* 0x000e620000001000 */
[----:B------:R-:W-:Y:S01]  /*0d90*/  @!P5 FMUL R20, R20, 16777216 ;  /* 0x4b8000001414d820 */ /* 0x000fe20000400000 */
[----:B------:R-:W-:Y:S01]  /*0da0*/  @!P2 FMUL R17, R17, 16777216 ;  /* 0x4b8000001111a820 */ /* 0x000fe20000400000 */
[----:B------:R-:W-:-:S05]  /*0db0*/  @!P3 FMUL R12, R12, 16777216 ;  /* 0x4b8000000c0cb820 */ /* 0x000fca0000400000 */
[----:B------:R-:W2:Y:S01]  /*0dc0*/  MUFU.RCP R20, R20 ;  /* 0x0000001400147308 */ /* 0x000ea20000001000 */
[----:B0-----:R-:W-:Y:S01]  /*0dd0*/  FMUL R19, R22, R17 ;  /* 0x0000001116137220 */ /* 0x001fe20000400000 */
[----:B------:R-:W-:Y:S01]  /*0de0*/  FSEL R17, R11, 1, P6 ;  /* 0x3f8000000b117808 */ /* 0x000fe20003000000 */
[----:B-1----:R-:W-:Y:S01]  /*0df0*/  FMUL R22, R23, R12 ;  /* 0x0000000c17167220 */ /* 0x002fe20000400000 */
[----:B------:R-:W-:-:S03]  /*0e00*/  VIADD R12, R5, 0x8 ;  /* 0x00000008050c7836 */ /* 0x000fc60000000000 */
[----:B------:R-:W-:Y:S02]  /*0e10*/  @!P5 FMUL R17, R17, 16777216 ;  /* 0x4b8000001111d820 */ /* 0x000fe40000400000 */
[----:B------:R-:W-:Y:S02]  /*0e20*/  LEA.HI R16, R33, R12, RZ, 0x4 ;  /* 0x0000000c21107211 */ /* 0x000fe400078f20ff */
[----:B--2---:R-:W-:Y:S02]  /*0e30*/  FMUL R17, R20, R17 ;  /* 0x0000001114117220 */ /* 0x004fe40000400000 */
[----:B------:R-:W-:Y:S01]  /*0e40*/  LOP3.LUT R41, R16, 0xffffffd0, RZ, 0xc0, !PT ;  /* 0xffffffd010297812 */ /* 0x000fe200078ec0ff */
[----:B------:R-:W-:Y:S01]  /*0e50*/  FMUL R22, R22, R15 ;  /* 0x0000000f16167220 */ /* 0x000fe20000400000 */
[----:B------:R-:W-:Y:S01]  /*0e60*/  FMUL R18, R18, R13 ;  /* 0x0000000d12127220 */ /* 0x000fe20000400000 */
[----:B------:R-:W-:Y:S02]  /*0e70*/  FMUL R17, R17, R36 ;  /* 0x0000002411117220 */ /* 0x000fe40000400000 */
[----:B------:R-:W-:-:S02]  /*0e80*/  IMAD.IADD R41, R12, 0x1, -R41 ;  /* 0x000000010c297824 */ /* 0x000fc400078e0a29 */
[----:B---3--:R-:W-:Y:S01]  /*0e90*/  FFMA R36, R22, R27, R31 ;  /* 0x0000001b16247223 */ /* 0x008fe2000000001f */
[----:B------:R-:W-:Y:S01]  /*0ea0*/  FFMA R38, R18, R25, R29 ;  /* 0x0000001912267223 */ /* 0x000fe2000000001d */
[----:B------:R-:W-:Y:S01]  /*0eb0*/  FFMA R39, R17, R24, R28 ;  /* 0x0000001811277223 */ /* 0x000fe2000000001c */
[----:B------:R-:W-:Y:S02]  /*0ec0*/  CS2R R20, SRZ ;  /* 0x0000000000147805 */ /* 0x000fe4000001ff00 */
[----:B------:R-:W-:Y:S01]  /*0ed0*/  CS2R R22, SRZ ;  /* 0x0000000000167805 */ /* 0x000fe2000001ff00 */
[----:B------:R-:W-:-:S05]  /*0ee0*/  IMAD.WIDE R28, R41, 0x4, R50 ;  /* 0x00000004291c7825 */ /* 0x000fca00078e0232 */
[----:B------:R-:W2:Y:S01]  /*0ef0*/  @!P1 LDG.E.EL.128 R20, desc[UR6][R28.64] ;  /* 0x000000061c149981 */ /* 0x000ea2000c2e1d00 */
[----:B------:R-:W-:Y:S01]  /*0f00*/  FMUL R19, R19, R14 ;  /* 0x0000000e13137220 */ /* 0x000fe20000400000 */
[----:B------:R-:W-:Y:S01]  /*0f10*/  IMAD.IADD R25, R41, 0x1, R10 ;  /* 0x0000000129197824 */ /* 0x000fe200078e020a */
[----:B------:R-:W-:Y:S02]  /*0f20*/  CS2R R12, SRZ ;  /* 0x00000000000c7805 */ /* 0x000fe4000001ff00 */
[----:B------:R-:W-:Y:S01]  /*0f30*/  CS2R R14, SRZ ;  /* 0x00000000000e7805 */ /* 0x000fe2000001ff00 */
[----:B------:R-:W-:Y:S01]  /*0f40*/  FFMA R37, R19, R26, R30 ;  /* 0x0000001a13257223 */ /* 0x000fe2000000001e */
[----:B------:R-:W-:Y:S02]  /*0f50*/  CS2R R16, SRZ ;  /* 0x0000000000107805 */ /* 0x000fe4000001ff00 */
[----:B------:R-:W-:Y:S01]  /*0f60*/  CS2R R18, SRZ ;  /* 0x0000000000127805 */ /* 0x000fe2000001ff00 */
[----:B------:R-:W-:-:S04]  /*0f70*/  IMAD.WIDE R24, R25, 0x4, R52 ;  /* 0x0000000419187825 */ /* 0x000fc800078e0234 */
[----:B------:R-:W-:Y:S01]  /*0f80*/  IMAD.WIDE R26, R41, 0x4, R34 ;  /* 0x00000004291a7825 */ /* 0x000fe200078e0222 */
[----:B------:R-:W3:Y:S04]  /*0f90*/  @P0 LDG.E.EL.128 R12, desc[UR6][R24.64] ;  /* 0x00000006180c0981 */ /* 0x000ee8000c2e1d00 */
[----:B------:R0:W3:Y:S01]  /*0fa0*/  @!P1 LDG.E.EL.128 R16, desc[UR6][R26.64] ;  /* 0x000000061a109981 */ /* 0x0000e2000c2e1d00 */
[----:B--2---:R-:W-:Y:S01]  /*0fb0*/  FADD R21, R21, 9.9999997473787516356e-06 ;  /* 0x3727c5ac15157421 */ /* 0x004fe20000000000 */
[----:B------:R-:W-:Y:S01]  /*0fc0*/  FADD R22, R22, 9.9999997473787516356e-06 ;  /* 0x3727c5ac16167421 */ /* 0x000fe20000000000 */
[----:B------:R-:W-:-:S04]  /*0fd0*/  FADD R23, R23, 9.9999997473787516356e-06 ;  /* 0x3727c5ac17177421 */ /* 0x000fc80000000000 */
[----:B------:R-:W1:Y:S08]  /*0fe0*/  MUFU.SQRT R21, R21 ;  /* 0x0000001500157308 */ /* 0x000e700000002000 */
[----:B------:R-:W2:Y:S08]  /*0ff0*/  MUFU.SQRT R22, R22 ;  /* 0x0000001600167308 */ /* 0x000eb00000002000 */
[----:B------:R-:W4:Y:S01]  /*1000*/  MUFU.SQRT R23, R23 ;  /* 0x0000001700177308 */ /* 0x000f220000002000 */
[C---:B-1----:R-:W-:Y:S01]  /*1010*/  FSETP.GT.AND P3, PT, R21.reuse, 8.50705917302346158658e+37, PT ;  /* 0x7e8000001500780b */ /* 0x042fe20003f64000 */
[----:B------:R-:W-:Y:S01]  /*1020*/  FADD R20, R20, 9.9999997473787516356e-06 ;  /* 0x3727c5ac14147421 */ /* 0x000fe20000000000 */
[----:B------:R-:W-:-:S02]  /*1030*/  FSETP.GEU.AND P6, PT, R21, 1.175494350822287508e-38, PT ;  /* 0x008000001500780b */ /* 0x000fc40003fce000 */
[C---:B--2---:R-:W-:Y:S02]  /*1040*/  FSETP.GT.AND P5, PT, R22.reuse, 8.50705917302346158658e+37, PT ;  /* 0x7e8000001600780b */ /* 0x044fe40003fa4000 */
[----:B0-----:R-:W-:Y:S02]  /*1050*/  FSEL R26, R11, 1, P3 ;  /* 0x3f8000000b1a7808 */ /* 0x001fe40001800000 */
[----:B------:R-:W-:Y:S02]  /*1060*/  FSETP.GEU.AND P4, PT, R22, 1.175494350822287508e-38, PT ;  /* 0x008000001600780b */ /* 0x000fe40003f8e000 */
[----:B----4-:R-:W-:-:S03]  /*1070*/  FSETP.GT.AND P2, PT, R23, 8.50705917302346158658e+37, PT ;  /* 0x7e8000001700780b */ /* 0x010fc60003f44000 */
[----:B------:R-:W-:Y:S01]  /*1080*/  @P3 FMUL R21, R21, 0.25 ;  /* 0x3e80000015153820 */ /* 0x000fe20000400000 */
[----:B------:R-:W-:Y:S01]  /*1090*/  FSETP.GEU.AND P3, PT, R23, 1.175494350822287508e-38, PT ;  /* 0x008000001700780b */ /* 0x000fe20003f6e000 */
[----:B------:R-:W0:Y:S02]  /*10a0*/  MUFU.SQRT R24, R20 ;  /* 0x0000001400187308 */ /* 0x000e240000002000 */
[----:B------:R-:W-:Y:S01]  /*10b0*/  @P5 FMUL R22, R22, 0.25 ;  /* 0x3e80000016165820 */ /* 0x000fe20000400000 */
[----:B------:R-:W-:-:S03]  /*10c0*/  @!P6 FMUL R21, R21, 16777216 ;  /* 0x4b8000001515e820 */ /* 0x000fc60000400000 */
[----:B------:R-:W-:Y:S02]  /*10d0*/  @!P4 FMUL R22, R22, 16777216 ;  /* 0x4b8000001616c820 */ /* 0x000fe40000400000 */
[----:B------:R-:W-:Y:S01]  /*10e0*/  @P2 FMUL R23, R23, 0.25 ;  /* 0x3e80000017172820 */ /* 0x000fe20000400000 */
[----:B------:R-:W-:-:S03]  /*10f0*/  @!P6 FMUL R26, R26, 16777216 ;  /* 0x4b8000001a1ae820 */ /* 0x000fc60000400000 */
[----:B------:R-:W-:Y:S01]  /*1100*/  @!P3 FMUL R23, R23, 16777216 ;  /* 0x4b8000001717b820 */ /* 0x000fe20000400000 */
[C---:B0-----:R-:W-:Y:S01]  /*1110*/  FSETP.GT.AND P6, PT, R24.reuse, 8.50705917302346158658e+37, PT ;  /* 0x7e8000001800780b */ /* 0x041fe20003fc4000 */
[----:B---3--:R-:W-:Y:S01]  /*1120*/  FADD R28, -R19, R15 ;  /* 0x0000000f131c7221 */ /* 0x008fe20000000100 */
[----:B------:R-:W0:Y:S01]  /*1130*/  MUFU.RCP R21, R21 ;  /* 0x0000001500157308 */ /* 0x000e220000001000 */
[----:B------:R-:W-:Y:S02]  /*1140*/  FSEL R15, R11, 1, P5 ;  /* 0x3f8000000b0f7808 */ /* 0x000fe40002800000 */
[----:B------:R-:W-:-:S05]  /*1150*/  FSETP.GEU.AND P5, PT, R24, 1.175494350822287508e-38, PT ;  /* 0x008000001800780b */ /* 0x000fca0003fae000 */
[----:B------:R-:W1:Y:S01]  /*1160*/  MUFU.RCP R22, R22 ;  /* 0x0000001600167308 */ /* 0x000e620000001000 */
[----:B------:R-:W-:Y:S02]  /*1170*/  VIADD R20, R5, 0xc ;  /* 0x0000000c05147836 */ /* 0x000fe40000000000 */
[----:B------:R-:W-:-:S05]  /*1180*/  FADD R43, -R16, R12 ;  /* 0x0000000c102b7221 */ /* 0x000fca0000000100 */
[----:B------:R-:W2:Y:S01]  /*1190*/  MUFU.RCP R23, R23 ;  /* 0x0000001700177308 */ /* 0x000ea20000001000 */
[----:B------:R-:W-:Y:S01]  /*11a0*/  FSEL R12, R11, 1, P2 ;  /* 0x3f8000000b0c7808 */ /* 0x000fe20001000000 */
[----:B------:R-:W-:Y:S01]  /*11b0*/  @P6 FMUL R24, R24, 0.25 ;  /* 0x3e80000018186820 */ /* 0x000fe20000400000 */
[----:B------:R-:W-:Y:S01]  /*11c0*/  LEA.HI R33, R33, R20, RZ, 0x4 ;  /* 0x0000001421217211 */ /* 0x000fe200078f20ff */
[----:B------:R-:W-:Y:S02]  /*11d0*/  @!P4 FMUL R15, R15, 16777216 ;  /* 0x4b8000000f0fc820 */ /* 0x000fe40000400000 */
[----:B------:R-:W-:Y:S01]  /*11e0*/  @!P3 FMUL R12, R12, 16777216 ;  /* 0x4b8000000c0cb820 */ /* 0x000fe20000400000 */
[----:B------:R-:W-:Y:S01]  /*11f0*/  LOP3.LUT R33, R33, 0xffffffd0, RZ, 0xc0, !PT ;  /* 0xffffffd021217812 */ /* 0x000fe200078ec0ff */
[----:B------:R-:W-:Y:S01]  /*1200*/  FADD R19, -R18, R14 ;  /* 0x0000000e12137221 */ /* 0x000fe20000000100 */
[----:B------:R-:W-:Y:S01]  /*1210*/  @!P5 FMUL R24, R24, 16777216 ;  /* 0x4b8000001818d820 */ /* 0x000fe20000400000 */
[----:B------:R-:W-:Y:S01]  /*1220*/  FADD R14, -R17, R13 ;  /* 0x0000000d110e7221 */ /* 0x000fe20000000100 */
[----:B0-----:R-:W-:Y:S01]  /*1230*/  FMUL R21, R21, R26 ;  /* 0x0000001a15157220 */ /* 0x001fe20000400000 */
[----:B-1----:R-:W-:Y:S01]  /*1240*/  FMUL R22, R22, R15 ;  /* 0x0000000f16167220 */ /* 0x002fe20000400000 */
[----:B--2---:R-:W-:Y:S01]  /*1250*/  FMUL R23, R23, R12 ;  /* 0x0000000c17177220 */ /* 0x004fe20000400000 */
[----:B------:R-:W-:Y:S01]  /*1260*/  IMAD.IADD R33, R20, 0x1, -R33 ;  /* 0x0000000114217824 */ /* 0x000fe200078e0a21 */
[----:B------:R0:W1:Y:S01]  /*1270*/  MUFU.RCP R48, R24 ;  /* 0x0000001800307308 */ /* 0x0000620000001000 */
[----:B------:R-:W-:Y:S01]  /*1280*/  FMUL R42, R21, R14 ;  /* 0x0000000e152a7220 */ /* 0x000fe20000400000 */
[----:B------:R-:W-:Y:S01]  /*1290*/  FMUL R17, R22, R19 ;  /* 0x0000001316117220 */ /* 0x000fe20000400000 */
[----:B------:R-:W-:Y:S01]  /*12a0*/  FMUL R28, R23, R28 ;  /* 0x0000001c171c7220 */ /* 0x000fe20000400000 */
[----:B------:R-:W-:-:S02]  /*12b0*/  CS2R R20, SRZ ;  /* 0x0000000000147805 */ /* 0x000fc4000001ff00 */
[----:B------:R-:W-:Y:S02]  /*12c0*/  CS2R R22, SRZ ;  /* 0x0000000000167805 */ /* 0x000fe4000001ff00 */
[----:B------:R-:W-:Y:S01]  /*12d0*/  CS2R R26, SRZ ;  /* 0x00000000001a7805 */ /* 0x000fe2000001ff00 */
[----:B------:R-:W-:Y:S01]  /*12e0*/  IMAD.WIDE R14, R41, 0x4, R44 ;  /* 0x00000004290e7825 */ /* 0x000fe200078e022c */
[----:B0-----:R-:W-:-:S03]  /*12f0*/  CS2R R24, SRZ ;  /* 0x0000000000187805 */ /* 0x001fc6000001ff00 */
[----:B------:R-:W-:Y:S01]  /*1300*/  IMAD.WIDE R18, R41, 0x4, R46 ;  /* 0x0000000429127825 */ /* 0x000fe200078e022e */
[----:B------:R0:W2:Y:S04]  /*1310*/  @!P1 LDG.E.EL.128 R20, desc[UR6][R14.64] ;  /* 0x000000060e149981 */ /* 0x0000a8000c2e1d00 */
[----:B------:R3:W2:Y:S01]  /*1320*/  @!P1 LDG.E.EL.128 R24, desc[UR6][R18.64] ;  /* 0x0000000612189981 */ /* 0x0006a2000c2e1d00 */
[----:B------:R-:W-:Y:S01]  /*1330*/  CS2R R30, SRZ ;  /* 0x00000000001e7805 */ /* 0x000fe2000001ff00 */
[----:B------:R-:W-:Y:S01]  /*1340*/  IMAD.WIDE R50, R33, 0x4, R50 ;  /* 0x0000000421327825 */ /* 0x000fe200078e0232 */
[----:B------:R-:W-:-:S05]  /*1350*/  FSEL R13, R11, 1, P6 ;  /* 0x3f8000000b0d7808 */ /* 0x000fca0003000000 */
[----:B------:R-:W-:-:S04]  /*1360*/  @!P5 FMUL R13, R13, 16777216 ;  /* 0x4b8000000d0dd820 */ /* 0x000fc80000400000 */
[----:B-1----:R-:W-:Y:S01]  /*1370*/  FMUL R48, R48, R13 ;  /* 0x0000000d30307220 */ /* 0x002fe20000400000 */
[----:B------:R-:W-:Y:S01]  /*1380*/  IMAD.IADD R13, R33, 0x1, R10 ;  /* 0x00000001210d7824 */ /* 0x000fe200078e020a */
[----:B0-----:R-:W-:Y:S02]  /*1390*/  CS2R R14, SRZ ;  /* 0x00000000000e7805 */ /* 0x001fe4000001ff00 */
[----:B---3--:R-:W-:Y:S01]  /*13a0*/  CS2R R18, SRZ ;  /* 0x0000000000127805 */ /* 0x008fe2000001ff00 */
[----:B------:R-:W-:Y:S01]  /*13b0*/  IMAD.WIDE R52, R13, 0x4, R52 ;  /* 0x000000040d347825 */ /* 0x000fe200078e0234 */
[----:B------:R-:W-:-:S03]  /*13c0*/  CS2R R12, SRZ ;  /* 0x00000000000c7805 */ /* 0x000fc6000001ff00 */
[----:B------:R-:W-:-:S03]  /*13d0*/  IMAD.WIDE R34, R33, 0x4, R34 ;  /* 0x0000000421227825 */ /* 0x000fc600078e0222 */
[----:B------:R-:W3:Y:S01]  /*13e0*/  @P0 LDG.E.EL.128 R12, desc[UR6][R52.64] ;  /* 0x00000006340c0981 */ /* 0x000ee2000c2e1d00 */
[----:B------:R-:W-:Y:S01]  /*13f0*/  FMUL R43, R48, R43 ;  /* 0x0000002b302b7220 */ /* 0x000fe20000400000 */
[----:B------:R-:W-:-:S04]  /*1400*/  IMAD.WIDE R44, R33, 0x4, R44 ;  /* 0x00000004212c7825 */ /* 0x000fc800078e022c */
[----:B------:R-:W-:-:S04]  /*1410*/  IMAD.WIDE R46, R33, 0x4, R46 ;  /* 0x00000004212e7825 */ /* 0x000fc800078e022e */
[----:B--2---:R-:W-:Y:S01]  /*1420*/  FFMA R40, R28, R23, R27 ;  /* 0x000000171c287223 */ /* 0x004fe2000000001b */
[----:B------:R-:W-:-:S06]  /*1430*/  CS2R R28, SRZ ;  /* 0x00000000001c7805 */ /* 0x000fcc000001ff00 */
[----:B------:R-:W2:Y:S01]  /*1440*/  @!P1 LDG.E.EL.128 R28, desc[UR6][R50.64] ;  /* 0x00000006321c9981 */ /* 0x000ea2000c2e1d00 */
[----:B------:R-:W-:Y:S01]  /*1450*/  FFMA R41, R17, R22, R26 ;  /* 0x0000001611297223 */ /* 0x000fe2000000001a */
[----:B------:R-:W-:-:S06]  /*1460*/  CS2R R16, SRZ ;  /* 0x0000000000107805 */ /* 0x000fcc000001ff00 */
[----:B------:R-:W3:Y:S01]  /*1470*/  @!P1 LDG.E.EL.128 R16, desc[UR6][R34.64] ;  /* 0x0000000622109981 */ /* 0x000ee2000c2e1d00 */
[----:B------:R-:W-:Y:S01]  /*1480*/  FFMA R42, R42, R21, R25 ;  /* 0x000000152a2a7223 */ /* 0x000fe20000000019 */
[----:B------:R-:W-:Y:S01]  /*1490*/  FFMA R43, R43, R20, R24 ;  /* 0x000000142b2b7223 */ /* 0x000fe20000000018 */
[----:B------:R-:W-:Y:S02]  /*14a0*/  CS2R R20, SRZ ;  /* 0x0000000000147805 */ /* 0x000fe4000001ff00 */
[----:B------:R-:W-:Y:S02]  /*14b0*/  CS2R R22, SRZ ;  /* 0x0000000000167805 */ /* 0x000fe4000001ff00 */
[----:B------:R-:W-:Y:S02]  /*14c0*/  CS2R R24, SRZ ;  /* 0x0000000000187805 */ /* 0x000fe4000001ff00 */
[----:B------:R-:W-:Y:S02]  /*14d0*/  CS2R R26, SRZ ;  /* 0x00000000001a7805 */ /* 0x000fe4000001ff00 */
[----:B------:R0:W4:Y:S04]  /*14e0*/  @!P1 LDG.E.EL.128 R20, desc[UR6][R44.64] ;  /* 0x000000062c149981 */ /* 0x000128000c2e1d00 */
[----:B------:R-:W4:Y:S01]  /*14f0*/  @!P1 LDG.E.EL.128 R24, desc[UR6][R46.64] ;  /* 0x000000062e189981 */ /* 0x000f22000c2e1d00 */
[----:B0-----:R-:W-:Y:S01]  /*1500*/  LOP3.LUT R44, R32, 0xfc0, RZ, 0xc0, !PT ;  /* 0x00000fc0202c7812 */ /* 0x001fe200078ec0ff */
[----:B--2---:R-:W-:-:S04]  /*1510*/  FADD R31, R31, 9.9999997473787516356e-06 ;  /* 0x3727c5ac1f1f7421 */ /* 0x004fc80000000000 */
[----:B------:R-:W0:Y:S01]  /*1520*/  MUFU.SQRT R34, R31 ;  /* 0x0000001f00227308 */ /* 0x000e220000002000 */
[----:B------:R-:W-:Y:S01]  /*1530*/  FADD R29, R29, 9.9999997473787516356e-06 ;  /* 0x3727c5ac1d1d7421 */ /* 0x000fe20000000000 */
[----:B------:R-:W-:-:S06]  /*1540*/  FADD R30, R30, 9.9999997473787516356e-06 ;  /* 0x3727c5ac1e1e7421 */ /* 0x000fcc0000000000 */
[----:B------:R-:W1:Y:S08]  /*1550*/  MUFU.SQRT R33, R30 ;  /* 0x0000001e00217308 */ /* 0x000e700000002000 */
[----:B------:R-:W2:Y:S01]  /*1560*/  MUFU.SQRT R29, R29 ;  /* 0x0000001d001d7308 */ /* 0x000ea20000002000 */
[----:B0-----:R-:W-:Y:S01]  /*1570*/  FSETP.GT.AND P4, PT, R34, 8.50705917302346158658e+37, PT ;  /* 0x7e8000002200780b */ /* 0x001fe20003f84000 */
[----:B------:R-:W-:Y:S01]  /*1580*/  FADD R28, R28, 9.9999997473787516356e-06 ;  /* 0x3727c5ac1c1c7421 */ /* 0x000fe20000000000 */
[----:B------:R-:W-:Y:S01]  /*1590*/  FSETP.GEU.AND P5, PT, R34, 1.175494350822287508e-38, PT ;  /* 0x008000002200780b */ /* 0x000fe20003fae000 */
[----:B---3--:R-:W-:Y:S01]  /*15a0*/  FADD R31, -R19, R15 ;  /* 0x0000000f131f7221 */ /* 0x008fe20000000100 */
[----:B-1----:R-:W-:-:S03]  /*15b0*/  FSETP.GT.AND P2, PT, R33, 8.50705917302346158658e+37, PT ;  /* 0x7e8000002100780b */ /* 0x002fc60003f44000 */
[----:B------:R-:W0:Y:S01]  /*15c0*/  MUFU.SQRT R45, R28 ;  /* 0x0000001c002d7308 */ /* 0x000e220000002000 */
[----:B------:R-:W-:-:S05]  /*15d0*/  FSEL R19, R11, 1, P4 ;  /* 0x3f8000000b137808 */ /* 0x000fca0002000000 */
[----:B------:R-:W-:Y:S01]  /*15e0*/  @P4 FMUL R34, R34, 0.25 ;  /* 0x3e80000022224820 */ /* 0x000fe20000400000 */
[----:B--2---:R-:W-:Y:S02]  /*15f0*/  FSETP.GT.AND P3, PT, R29, 8.50705917302346158658e+37, PT ;  /* 0x7e8000001d00780b */ /* 0x004fe40003f64000 */
[----:B------:R-:W-:Y:S02]  /*1600*/  FSETP.GEU.AND P4, PT, R33, 1.175494350822287508e-38, PT ;  /* 0x008000002100780b */ /* 0x000fe40003f8e000 */
[----:B------:R-:W-:Y:S01]  /*1610*/  FSETP.GEU.AND P1, PT, R29, 1.175494350822287508e-38, PT ;  /* 0x008000001d00780b */ /* 0x000fe20003f2e000 */
[----:B------:R-:W-:Y:S01]  /*1620*/  @!P5 FMUL R34, R34, 16777216 ;  /* 0x4b8000002222d820 */ /* 0x000fe20000400000 */
[----:B------:R-:W-:Y:S01]  /*1630*/  SHF.L.U32 R15, R6, 0x6, RZ ;  /* 0x00000006060f7819 */ /* 0x000fe200000006ff */
[----:B------:R-:W-:Y:S01]  /*1640*/  @P2 FMUL R33, R33, 0.25 ;  /* 0x3e80000021212820 */ /* 0x000fe20000400000 */
[----:B------:R-:W-:Y:S01]  /*1650*/  @!P5 FMUL R19, R19, 16777216 ;  /* 0x4b8000001313d820 */ /* 0x000fe20000400000 */
[----:B0-----:R-:W-:-:S02]  /*1660*/  FSETP.GT.AND P5, PT, R45, 8.50705917302346158658e+37, PT ;  /* 0x7e8000002d00780b */ /* 0x001fc40003fa4000 */
[----:B------:R-:W0:Y:S02]  /*1670*/  MUFU.RCP R34, R34 ;  /* 0x0000002200227308 */ /* 0x000e240000001000 */
[----:B------:R-:W-:Y:S01]  /*1680*/  @P3 FMUL R29, R29, 0.25 ;  /* 0x3e8000001d1d3820 */ /* 0x000fe20000400000 */
[----:B------:R-:W-:Y:S01]  /*1690*/  LOP3.LUT R15, R15, 0x3fc0, RZ, 0xc0, !PT ;  /* 0x00003fc00f0f7812 */ /* 0x000fe200078ec0ff */
[----:B------:R-:W-:Y:S01]  /*16a0*/  @!P4 FMUL R33, R33, 16777216 ;  /* 0x4b8000002121c820 */ /* 0x000fe20000400000 */
[----:B------:R-:W-:Y:S01]  /*16b0*/  FSEL R32, R11, 1, P3 ;  /* 0x3f8000000b207808 */ /* 0x000fe20001800000 */
[----:B------:R-:W-:Y:S01]  /*16c0*/  @!P1 FMUL R29, R29, 16777216 ;  /* 0x4b8000001d1d9820 */ /* 0x000fe20000400000 */
[----:B------:R-:W-:Y:S02]  /*16d0*/  FSETP.GEU.AND P3, PT, R45, 1.175494350822287508e-38, PT ;  /* 0x008000002d00780b */ /* 0x000fe40003f6e000 */
[----:B------:R-:W-:Y:S01]  /*16e0*/  IADD3 R44, R15, UR4, R44 ;  /* 0x000000040f2c7c10 */ /* 0x000fe2000fffe02c */
[----:B------:R-:W1:Y:S01]  /*16f0*/  MUFU.RCP R33, R33 ;  /* 0x0000002100217308 */ /* 0x000e620000001000 */
[----:B------:R-:W-:Y:S01]  /*1700*/  FADD R18, -R18, R14 ;  /* 0x0000000e12127221 */ /* 0x000fe20000000100 */
[----:B------:R-:W-:-:S06]  /*1710*/  @P5 FMUL R45, R45, 0.25 ;  /* 0x3e8000002d2d5820 */ /* 0x000fcc0000400000 */
[----:B------:R2:W3:Y:S01]  /*1720*/  MUFU.RCP R15, R29 ;  /* 0x0000001d000f7308 */ /* 0x0004e20000001000 */
[----:B0-----:R-:W-:Y:S01]  /*1730*/  FMUL R34, R34, R19 ;  /* 0x0000001322227220 */ /* 0x001fe20000400000 */
[----:B------:R-:W-:Y:S01]  /*1740*/  FSEL R14, R11, 1, P2 ;  /* 0x3f8000000b0e7808 */ /* 0x000fe20001000000 */
[----:B------:R-:W-:Y:S01]  /*1750*/  @!P3 FMUL R45, R45, 16777216 ;  /* 0x4b8000002d2db820 */ /* 0x000fe20000400000 */
[----:B------:R-:W-:Y:S01]  /*1760*/  @!P1 FMUL R32, R32, 16777216 ;  /* 0x4b80000020209820 */ /* 0x000fe20000400000 */
[----:B------:R-:W-:Y:S02]  /*1770*/  FMUL R34, R34, R31 ;  /* 0x0000001f22227220 */ /* 0x000fe40000400000 */
[----:B------:R-:W-:Y:S01]  /*1780*/  @!P4 FMUL R14, R14, 16777216 ;  /* 0x4b8000000e0ec820 */ /* 0x000fe20000400000 */
[----:B--2---:R-:W0:Y:S01]  /*1790*/  LDS.128 R28, [R44] ;  /* 0x000000002c1c7984 */ /* 0x004e220000000c00 */
[----:B------:R-:W-:Y:S01]  /*17a0*/  FADD R48, -R17, R13 ;  /* 0x0000000d11307221 */ /* 0x000fe20000000100 */
[----:B----4-:R-:W-:Y:S01]  /*17b0*/  FFMA R46, R34, R23, R27 ;  /* 0x00000017222e7223 */ /* 0x010fe2000000001b */
[----:B-1----:R-:W-:Y:S01]  /*17c0*/  FMUL R13, R33, R14 ;  /* 0x0000000e210d7220 */ /* 0x002fe20000400000 */
[----:B------:R-:W1:Y:S01]  /*17d0*/  MUFU.RCP R45, R45 ;  /* 0x0000002d002d7308 */ /* 0x000e620000001000 */
[----:B---3--:R-:W-:-:S02]  /*17e0*/  FMUL R15, R15, R32 ;  /* 0x000000200f0f7220 */ /* 0x008fc40000400000 */
[----:B------:R-:W2:Y:S01]  /*17f0*/  LDS.128 R32, [R44+0x10] ;  /* 0x000010002c207984 */ /* 0x000ea20000000c00 */
[----:B------:R-:W-:-:S05]  /*1800*/  FSEL R14, R11, 1, P5 ;  /* 0x3f8000000b0e7808 */ /* 0x000fca0002800000 */
[----:B------:R-:W-:Y:S01]  /*1810*/  @!P3 FMUL R14, R14, 16777216 ;  /* 0x4b8000000e0eb820 */ /* 0x000fe20000400000 */
[----:B------:R-:W-:Y:S01]  /*1820*/  FADD R16, -R16, R12 ;  /* 0x0000000c10107221 */ /* 0x000fe20000000100 */
[----:B------:R-:W-:Y:S01]  /*1830*/  FMUL R48, R15, R48 ;  /* 0x000000300f307220 */ /* 0x000fe20000400000 */
[----:B------:R-:W-:Y:S01]  /*1840*/  FMUL R17, R13, R18 ;  /* 0x000000120d117220 */ /* 0x000fe20000400000 */
[----:B-1----:R-:W-:Y:S02]  /*1850*/  FMUL R11, R45, R14 ;  /* 0x0000000e2d0b7220 */ /* 0x002fe40000400000 */
[----:B------:R-:W1:Y:S02]  /*1860*/  LDS.128 R12, [R44+0x20] ;  /* 0x000020002c0c7984 */ /* 0x000e640000000c00 */
[----:B------:R-:W-:-:S04]  /*1870*/  FMUL R27, R11, R16 ;  /* 0x000000100b1b7220 */ /* 0x000fc80000400000 */
[----:B------:R-:W-:Y:S01]  /*1880*/  FFMA R27, R27, R20, R24 ;  /* 0x000000141b1b7223 */ /* 0x000fe20000000018 */
[----:B0-----:R-:W-:Y:S02]  /*1890*/  FSETP.GT.AND P1, PT, R29, -R8, PT ;  /* 0x800000081d00720b */ /* 0x001fe40003f24000 */
[----:B------:R-:W-:Y:S02]  /*18a0*/  FSETP.GT.AND P4, PT, R28, -R9, PT ;  /* 0x800000091c00720b */ /* 0x000fe40003f84000 */
[----:B------:R-:W-:Y:S02]  /*18b0*/  SEL R18, RZ, 0x1, !P1 ;  /* 0x00000001ff127807 */ /* 0x000fe40004800000 */
[----:B--2---:R-:W-:Y:S02]  /*18c0*/  FSETP.GT.AND P1, PT, R33, -R38, PT ;  /* 0x800000262100720b */ /* 0x004fe40003f24000 */
[----:B------:R-:W-:Y:S02]  /*18d0*/  SEL R19, RZ, 0x1, !P4 ;  /* 0x00000001ff137807 */ /* 0x000fe40006000000 */
[----:B------:R-:W-:-:S02]  /*18e0*/  SEL R20, RZ, 0x1, !P1 ;  /* 0x00000001ff147807 */ /* 0x000fc40004800000 */
[----:B------:R-:W-:Y:S02]  /*18f0*/  FSETP.GT.AND P2, PT, R30, -R7, PT ;  /* 0x800000071e00720b */ /* 0x000fe40003f44000 */
[----:B------:R-:W-:Y:S02]  /*1900*/  FSETP.GT.AND P6, PT, R31, -R4, PT ;  /* 0x800000041f00720b */ /* 0x000fe40003fc4000 */
[----:B------:R-:W-:Y:S01]  /*1910*/  FSETP.GT.AND P1, PT, R34, -R37, PT ;  /* 0x800000252200720b */ /* 0x000fe20003f24000 */
[----:B------:R-:W-:Y:S01]  /*1920*/  FFMA R11, R17, R22, R26 ;  /* 0x00000016110b7223 */ /* 0x000fe2000000001a */
[----:B------:R-:W-:Y:S02]  /*1930*/  PRMT R19, R19, 0x3340, R18 ;  /* 0x0000334013137816 */ /* 0x000fe40000000012 */
[----:B------:R-:W-:Y:S02]  /*1940*/  SEL R17, RZ, 0x1, !P2 ;  /* 0x00000001ff117807 */ /* 0x000fe40005000000 */
[----:B------:R-:W-:-:S02]  /*1950*/  SEL R16, RZ, 0x1, !P6 ;  /* 0x00000001ff107807 */ /* 0x000fc40007000000 */
[----:B------:R-:W-:Y:S02]  /*1960*/  SEL R18, RZ, 0x1, !P1 ;  /* 0x00000001ff127807 */ /* 0x000fe40004800000 */
[----:B------:R-:W-:Y:S02]  /*1970*/  FSETP.GT.AND P2, PT, R32, -R39, PT ;  /* 0x800000272000720b */ /* 0x000fe40003f44000 */
[----:B------:R-:W-:Y:S01]  /*1980*/  FSETP.GT.AND P1, PT, R35, -R36, PT ;  /* 0x800000242300720b */ /* 0x000fe20003f24000 */
[----:B------:R-:W-:Y:S01]  /*1990*/  FFMA R26, R48, R21, R25 ;  /* 0x00000015301a7223 */ /* 0x000fe20000000019 */
[----:B------:R-:W-:Y:S02]  /*19a0*/  PRMT R16, R17, 0x3340, R16 ;  /* 0x0000334011107816 */ /* 0x000fe40000000010 */
[----:B------:R-:W-:Y:S02]  /*19b0*/  SEL R21, RZ, 0x1, !P2 ;  /* 0x00000001ff157807 */ /* 0x000fe40005000000 */
[----:B------:R-:W-:-:S02]  /*19c0*/  SEL R17, RZ, 0x1, !P1 ;  /* 0x00000001ff117807 */ /* 0x000fc40004800000 */
[----:B-1----:R-:W-:Y:S02]  /*19d0*/  FSETP.GT.AND P2, PT, R12, -R43, PT ;  /* 0x8000002b0c00720b */ /* 0x002fe40003f44000 */
[----:B------:R-:W-:Y:S02]  /*19e0*/  FSETP.GT.AND P1, PT, R13, -R42, PT ;  /* 0x8000002a0d00720b */ /* 0x000fe40003f24000 */
[----:B------:R-:W-:Y:S02]  /*19f0*/  PRMT R20, R21, 0x3340, R20 ;  /* 0x0000334015147816 */ /* 0x000fe40000000014 */
[----:B------:R-:W-:Y:S02]  /*1a00*/  PRMT R17, R18, 0x3340, R17 ;  /* 0x0000334012117816 */ /* 0x000fe40000000011 */
[----:B------:R-:W-:Y:S02]  /*1a10*/  SEL R21, RZ, 0x1, !P2 ;  /* 0x00000001ff157807 */ /* 0x000fe40005000000 */
[----:B------:R-:W-:-:S02]  /*1a20*/  SEL R18, RZ, 0x1, !P1 ;  /* 0x00000001ff127807 */ /* 0x000fc40004800000 */
[----:B------:R-:W-:Y:S02]  /*1a30*/  P2R R48, PR, RZ, 0x2 ;  /* 0x00000002ff307803 */ /* 0x000fe40000000000 */
[----:B------:R-:W-:Y:S02]  /*1a40*/  FSETP.GT.AND P3, PT, R14, -R41, PT ;  /* 0x800000290e00720b */ /* 0x000fe40003f64000 */
[----:B------:R-:W-:Y:S02]  /*1a50*/  FSETP.GT.AND P1, PT, R15, -R40, PT ;  /* 0x800000280f00720b */ /* 0x000fe40003f24000 */
[----:B------:R-:W-:Y:S02]  /*1a60*/  PRMT R23, R21, 0x3340, R18 ;  /* 0x0000334015177816 */ /* 0x000fe40000000012 */
[----:B------:R-:W-:Y:S02]  /*1a70*/  SEL R21, RZ, 0x1, !P3 ;  /* 0x00000001ff157807 */ /* 0x000fe40005800000 */
[----:B------:R-:W-:-:S04]  /*1a80*/  SEL R18, RZ, 0x1, !P1 ;  /* 0x00000001ff127807 */ /* 0x000fc80004800000 */
[----:B------:R-:W-:Y:S02]  /*1a90*/  PRMT R18, R21, 0x3340, R18 ;  /* 0x0000334015127816 */ /* 0x000fe40000000012 */
[----:B------:R-:W-:Y:S02]  /*1aa0*/  PRMT R17, R20, 0x5410, R17 ;  /* 0x0000541014117816 */ /* 0x000fe40000000011 */
[----:B------:R-:W-:Y:S02]  /*1ab0*/  PRMT R18, R23, 0x5410, R18 ;  /* 0x0000541017127816 */ /* 0x000fe40000000012 */
[----:B------:R-:W0:Y:S01]  /*1ac0*/  LDS.128 R20, [R44+0x30] ;  /* 0x000030002c147984 */ /* 0x000e220000000c00 */
[----:B------:R-:W-:Y:S02]  /*1ad0*/  P2R R47, PR, RZ, 0x4 ;  /* 0x00000004ff2f7803 */ /* 0x000fe40000000000 */
[C---:B------:R-:W-:Y:S01]  /*1ae0*/  FSETP.GT.AND P2, PT, R29.reuse, -R8, PT ;  /* 0x800000081d00720b */ /* 0x040fe20003f44000 */
[----:B------:R-:W-:Y:S01]  /*1af0*/  FADD R29, R29, R8 ;  /* 0x000000081d1d7221 */ /* 0x000fe20000000000 */
[----:B------:R-:W-:-:S02]  /*1b00*/  P2R R49, PR, RZ, 0x2 ;  /* 0x00000002ff317803 */ /* 0x000fc40000000000 */
[----:B------:R-:W-:-:S09]  /*1b10*/  FSETP.GT.AND P1, PT, R28, -R9, PT ;  /* 0x800000091c00720b */ /* 0x000fd20003f24000 */
[----:B------:R-:W-:Y:S01]  /*1b20*/  @!P2 FMUL R29, R29, 0.22916667163372039795 ;  /* 0x3e6aaaab1d1da820 */ /* 0x000fe20000400000 */
[C---:B------:R-:W-:Y:S01]  /*1b30*/  FSETP.GT.AND P2, PT, R31.reuse, -R4, PT ;  /* 0x800000041f00720b */ /* 0x040fe20003f44000 */
[----:B------:R-:W-:Y:S01]  /*1b40*/  FADD R28, R28, R9 ;  /* 0x000000091c1c7221 */ /* 0x000fe20000000000 */
[----:B------:R-:W-:-:S03]  /*1b50*/  FADD R31, R31, R4 ;  /* 0x000000041f1f7221 */ /* 0x000fc60000000000 */
[----:B------:R-:W-:Y:S01]  /*1b60*/  @!P1 FMUL R28, R28, 0.22916667163372039795 ;  /* 0x3e6aaaab1c1c9820 */ /* 0x000fe20000400000 */
[----:B------:R-:W-:Y:S02]  /*1b70*/  FSETP.GT.AND P1, PT, R30, -R7, PT ;  /* 0x800000071e00720b */ /* 0x000fe40003f24000 */
[----:B------:R-:W-:-:S05]  /*1b80*/  P2R R45, PR, RZ, 0x8 ;  /* 0x00000008ff2d7803 */ /* 0x000fca0000000000 */
[----:B------:R-:W-:Y:S01]  /*1b90*/  @!P2 FMUL R31, R31, 0.22916667163372039795 ;  /* 0x3e6aaaab1f1fa820 */ /* 0x000fe20000400000 */
[----:B------:R-:W-:Y:S02]  /*1ba0*/  FSETP.GT.AND P2, PT, R33, -R38, PT ;  /* 0x800000262100720b */ /* 0x000fe40003f44000 */
[----:B------:R-:W-:Y:S01]  /*1bb0*/  PRMT R16, R19, 0x5410, R16 ;  /* 0x0000541013107816 */ /* 0x000fe20000000010 */
[----:B------:R-:W-:Y:S01]  /*1bc0*/  FADD R30, R30, R7 ;  /* 0x000000071e1e7221 */ /* 0x000fe20000000000 */
[----:B------:R-:W-:Y:S01]  /*1bd0*/  FADD R33, R33, R38 ;  /* 0x0000002621217221 */ /* 0x000fe20000000000 */
[----:B0-----:R-:W-:Y:S02]  /*1be0*/  FSETP.GT.AND P3, PT, R21, -R26, PT ;  /* 0x8000001a1500720b */ /* 0x001fe40003f64000 */
[----:B------:R-:W-:Y:S02]  /*1bf0*/  FSETP.GT.AND P4, PT, R20, -R27, PT ;  /* 0x8000001b1400720b */ /* 0x000fe40003f84000 */
[----:B------:R-:W-:-:S02]  /*1c00*/  SEL R19, RZ, 0x1, !P3 ;  /* 0x00000001ff137807 */ /* 0x000fc40005800000 */
[----:B------:R-:W-:Y:S01]  /*1c10*/  SEL R24, RZ, 0x1, !P4 ;  /* 0x00000001ff187807 */ /* 0x000fe20006000000 */
[----:B------:R-:W-:Y:S01]  /*1c20*/  @!P1 FMUL R30, R30, 0.22916667163372039795 ;  /* 0x3e6aaaab1e1e9820 */ /* 0x000fe20000400000 */
[----:B------:R-:W-:Y:S02]  /*1c30*/  @!P2 FMUL R33, R33, 0.22916667163372039795 ;  /* 0x3e6aaaab2121a820 */ /* 0x000fe40000400000 */
[----:B------:R-:W-:Y:S02]  /*1c40*/  PRMT R50, R24, 0x3340, R19 ;  /* 0x0000334018327816 */ /* 0x000fe40000000013 */
[----:B------:R-:W-:Y:S02]  /*1c50*/  IADD3 R24, P5, R10, UR8, RZ ;  /* 0x000000080a187c10 */ /* 0x000fe4000ffbe0ff */
[----:B------:R-:W-:Y:S02]  /*1c60*/  FSETP.GT.AND P1, PT, R32, -R39, PT ;  /* 0x800000272000720b */ /* 0x000fe40003f24000 */
[----:B------:R-:W-:-:S02]  /*1c70*/  FSETP.GT.AND P2, PT, R35, -R36, PT ;  /* 0x800000242300720b */ /* 0x000fc40003f44000 */
[----:B------:R-:W-:Y:S02]  /*1c80*/  LEA.HI.X.SX32 R25, R10, UR9, 0x1, P5 ;  /* 0x000000090a197c11 */ /* 0x000fe4000a8f0eff */
[----:B------:R-:W-:Y:S02]  /*1c90*/  FSETP.GT.AND P5, PT, R22, -R11, PT ;  /* 0x8000000b1600720b */ /* 0x000fe40003fa4000 */
[----:B------:R-:W-:Y:S01]  /*1ca0*/  FSETP.GT.AND P6, PT, R23, -R46, PT ;  /* 0x8000002e1700720b */ /* 0x000fe20003fc4000 */
[----:B------:R-:W-:Y:S01]  /*1cb0*/  FADD R32, R32, R39 ;  /* 0x0000002720207221 */ /* 0x000fe20000000000 */
[----:B------:R-:W-:Y:S01]  /*1cc0*/  SEL R19, RZ, 0x1, !P5 ;  /* 0x00000001ff137807 */ /* 0x000fe20006800000 */
[----:B------:R-:W-:Y:S01]  /*1cd0*/  FADD R35, R35, R36 ;  /* 0x0000002423237221 */ /* 0x000fe20000000000 */
[----:B------:R-:W-:Y:S01]  /*1ce0*/  SEL R10, RZ, 0x1, !P6 ;  /* 0x00000001ff0a7807 */ /* 0x000fe20007000000 */
[----:B------:R-:W-:Y:S01]  /*1cf0*/  @!P1 FMUL R32, R32, 0.22916667163372039795 ;  /* 0x3e6aaaab20209820 */ /* 0x000fe20000400000 */
[----:B------:R-:W-:Y:S01]  /*1d00*/  FSETP.GT.AND P1, PT, R34, -R37, PT ;  /* 0x800000252200720b */ /* 0x000fe20003f24000 */
[----:B------:R-:W-:Y:S01]  /*1d10*/  @!P2 FMUL R35, R35, 0.22916667163372039795 ;  /* 0x3e6aaaab2323a820 */ /* 0x000fe20000400000 */
[----:B------:R-:W-:-:S02]  /*1d20*/  PRMT R19, R19, 0x3340, R10 ;  /* 0x0000334013137816 */ /* 0x000fc4000000000a */
[----:B------:R-:W-:Y:S02]  /*1d30*/  ISETP.NE.AND P2, PT, R47, RZ, PT ;  /* 0x000000ff2f00720c */ /* 0x000fe40003f45270 */
[----:B------:R-:W-:Y:S01]  /*1d40*/  PRMT R19, R50, 0x5410, R19 ;  /* 0x0000541032137816 */ /* 0x000fe20000000013 */
[----:B------:R-:W-:Y:S01]  /*1d50*/  FADD R34, R34, R37 ;  /* 0x0000002522227221 */ /* 0x000fe20000000000 */
[----:B------:R-:W-:-:S03]  /*1d60*/  FADD R12, R12, R43 ;  /* 0x0000002b0c0c7221 */ /* 0x000fc60000000000 */
[----:B------:R0:W-:Y:S01]  /*1d70*/  @P0 STG.E.128 desc[UR6][R24.64], R16 ;  /* 0x0000001018000986 */ /* 0x0001e2000c101d06 */
[----:B------:R-:W-:Y:S01]  /*1d80*/  BAR.SYNC.DEFER_BLOCKING 0x0 ;  /* 0x0000000000007b1d */ /* 0x000fe20000010000 */
[----:B------:R-:W-:-:S04]  /*1d90*/  @!P1 FMUL R34, R34, 0.22916667163372039795 ;  /* 0x3e6aaaab22229820 */ /* 0x000fc80000400000 */
[----:B------:R-:W-:Y:S01]  /*1da0*/  @!P2 FMUL R12, R12, 0.22916667163372039795 ;  /* 0x3e6aaaab0c0ca820 */ /* 0x000fe20000400000 */
[----:B------:R-:W-:Y:S02]  /*1db0*/  ISETP.NE.AND P0, PT, R49, RZ, PT ;  /* 0x000000ff3100720c */ /* 0x000fe40003f05270 */
[----:B------:R-:W-:Y:S02]  /*1dc0*/  ISETP.NE.AND P1, PT, R48, RZ, PT ;  /* 0x000000ff3000720c */ /* 0x000fe40003f25270 */
[----:B------:R-:W-:Y:S01]  /*1dd0*/  ISETP.NE.AND P2, PT, R45, RZ, PT ;  /* 0x000000ff2d00720c */ /* 0x000fe20003f45270 */
[----:B------:R-:W-:Y:S01]  /*1de0*/  FADD R13, R13, R42 ;  /* 0x0000002a0d0d7221 */ /* 0x000fe20000000000 */
[----:B------:R-:W-:Y:S01]  /*1df0*/  FADD R14, R14, R41 ;  /* 0x000000290e0e7221 */ /* 0x000fe20000000000 */
[----:B------:R-:W-:Y:S01]  /*1e00*/  FADD R15, R15, R40 ;  /* 0x000000280f0f7221 */ /* 0x000fe20000000000 */
[----:B0-----:R-:W-:Y:S01]  /*1e10*/  FADD R25, R21, R26 ;  /* 0x0000001a15197221 */ /* 0x001fe20000000000 */
[----:B------:R-:W-:Y:S01]  /*1e20*/  FADD R24, R20, R27 ;  /* 0x0000001b14187221 */ /* 0x000fe20000000000 */
[----:B------:R-:W-:Y:S01]  /*1e30*/  FADD R26, R22, R11 ;  /* 0x0000000b161a7221 */ /* 0x000fe20000000000 */
[----:B------:R-:W-:-:S04]  /*1e40*/  FADD R27, R23, R46 ;  /* 0x0000002e171b7221 */ /* 0x000fc80000000000 */
[----:B------:R-:W-:Y:S01]  /*1e50*/  @!P1 FMUL R13, R13, 0.22916667163372039795 ;  /* 0x3e6aaaab0d0d9820 */ /* 0x000fe20000400000 */
[----:B------:R-:W-:Y:S01]  /*1e60*/  @!P0 FMUL R15, R15, 0.22916667163372039795 ;  /* 0x3e6aaaab0f0f8820 */ /* 0x000fe20000400000 */
[----:B------:R-:W-:Y:S01]  /*1e70*/  @!P2 FMUL R14, R14, 0.22916667163372039795 ;  /* 0x3e6aaaab0e0ea820 */ /* 0x000fe20000400000 */
[----:B------:R-:W-:Y:S01]  /*1e80*/  @!P4 FMUL R24, R24, 0.22916667163372039795 ;  /* 0x3e6aaaab1818c820 */ /* 0x000fe20000400000 */
[----:B------:R-:W-:Y:S01]  /*1e90*/  @!P3 FMUL R25, R25, 0.22916667163372039795 ;  /* 0x3e6aaaab1919b820 */ /* 0x000fe20000400000 */
[----:B------:R-:W-:Y:S01]  /*1ea0*/  @!P5 FMUL R26, R26, 0.22916667163372039795 ;  /* 0x3e6aaaab1a1ad820 */ /* 0x000fe20000400000 */
[----:B------:R-:W-:Y:S01]  /*1eb0*/  @!P6 FMUL R27, R27, 0.22916667163372039795 ;  /* 0x3e6aaaab1b1be820 */ /* 0x000fe20000400000 */
[----:B------:R-:W-:Y:S01]  /*1ec0*/  STS.128 [R44], R28 ;  /* 0x0000001c2c007388 */ /* 0x000fe20000000c00 */
[----:B------:R-:W-:-:S03]  /*1ed0*/  LOP3.LUT R4, R2, 0x3fc, RZ, 0xc0, !PT ;  /* 0x000003fc02047812 */ /* 0x000fc600078ec0ff */
[----:B------:R-:W-:Y:S04]  /*1ee0*/  STS.128 [R44+0x10], R32 ;  /* 0x000010202c007388 */ /* 0x000fe80000000c00 */
[----:B------:R0:W-:Y:S04]  /*1ef0*/  STS.128 [R44+0x20], R12 ;  /* 0x0000200c2c007388 */ /* 0x0001e80000000c00 */
[----:B------:R1:W-:Y:S01]  /*1f00*/  STS.128 [R44+0x30], R24 ;  /* 0x000030182c007388 */ /* 0x0003e20000000c00 */
[C---:B------:R-:W-:Y:S02]  /*1f10*/  LOP3.LUT R7, R4.reuse, 0x400, RZ, 0xfc, !PT ;  /* 0x0000040004077812 */ /* 0x040fe400078efcff */
[----:B------:R-:W-:-:S02]  /*1f20*/  LOP3.LUT R9, R4, 0x800, RZ, 0xfc, !PT ;  /* 0x0000080004097812 */ /* 0x000fc400078efcff */
[----:B------:R-:W-:Y:S02]  /*1f30*/  LOP3.LUT R6, R6, 0xf0, RZ, 0xc0, !PT ;  /* 0x000000f006067812 */ /* 0x000fe400078ec0ff */
[----:B------:R-:W-:Y:S02]  /*1f40*/  LOP3.LUT R8, R7, 0x7c0, RZ, 0xc0, !PT ;  /* 0x000007c007087812 */ /* 0x000fe400078ec0ff */
[----:B------:R-:W-:Y:S02]  /*1f50*/  LOP3.LUT R10, R9, 0xbc0, RZ, 0xc0, !PT ;  /* 0x00000bc0090a7812 */ /* 0x000fe400078ec0ff */
[----:B------:R-:W-:Y:S01]  /*1f60*/  LEA R7, R6, UR4, 0x2 ;  /* 0x0000000406077c11 */ /* 0x000fe2000f8e10ff */
[----:B------:R-:W-:Y:S02]  /*1f70*/  VIADD R9, R8, UR4 ;  /* 0x0000000408097c36 */ /* 0x000fe40008000000 */
[----:B------:R-:W-:Y:S02]  /*1f80*/  VIADD R11, R10, UR4 ;  /* 0x000000040a0b7c36 */ /* 0x000fe40008000000 */
[C---:B------:R-:W-:Y:S01]  /*1f90*/  IMAD R20, R4.reuse, 0x4, R7 ;  /* 0x0000000404147824 */ /* 0x040fe200078e0207 */
[----:B------:R-:W-:Y:S01]  /*1fa0*/  BAR.SYNC.DEFER_BLOCKING 0x0 ;  /* 0x0000000000007b1d */ /* 0x000fe20000010000 */
[----:B------:R-:W-:-:S02]  /*1fb0*/  IMAD R16, R4, 0x4, R9 ;  /* 0x0000000404107824 */ /* 0x000fc400078e0209 */
[----:B------:R-:W-:Y:S01]  /*1fc0*/  IMAD R11, R4, 0x4, R11 ;  /* 0x00000004040b7824 */ /* 0x000fe200078e020b */
[----:B------:R-:W-:-:S04]  /*1fd0*/  LOP3.LUT R2, R5, 0x3c, R2, 0xf8, !PT ;  /* 0x0000003c05027812 */ /* 0x000fc800078ef802 */
[----:B------:R-:W2:Y:S01]  /*1fe0*/  LDC.64 R6, c[0x0][0x248] ;  /* 0x00009200ff067b82 */ /* 0x000ea20000000a00 */
[----:B------:R-:W-:-:S04]  /*1ff0*/  SHF.R.S32.HI R5, RZ, 0x1f, R2 ;  /* 0x0000001fff057819 */ /* 0x000fc80000011402 */
[----:B------:R-:W-:Y:S01]  /*2000*/  LEA.HI R5, R5, R2, RZ, 0x4 ;  /* 0x0000000205057211 */ /* 0x000fe200078f20ff */
[----:B------:R-:W3:Y:S04]  /*2010*/  LDS.128 R20, [R20] ;  /* 0x0000000014147984 */ /* 0x000ee80000000c00 */
[----:B------:R-:W4:Y:S04]  /*2020*/  LDS.128 R16, [R16+0x1000] ;  /* 0x0010000010107984 */ /* 0x000f280000000c00 */
[----:B------:R-:W5:Y:S01]  /*2030*/  LDS.128 R8, [R11+0x2000] ;  /* 0x002000000b087984 */ /* 0x000f620000000c00 */
[C---:B0-----:R-:W-:Y:S01]  /*2040*/  IMAD.SHL.U32 R12, R5.reuse, 0x400, RZ ;  /* 0x00000400050c7824 */ /* 0x041fe200078e00ff */
[----:B------:R-:W-:-:S02]  /*2050*/  LOP3.LUT R5, R5, 0xfffffff0, RZ, 0xc0, !PT ;  /* 0xfffffff005057812 */ /* 0x000fc400078ec0ff */
[----:B-1----:R-:W-:Y:S02]  /*2060*/  LOP3.LUT R24, R3, 0x30, R0, 0xfe, !PT ;  /* 0x0000003003187812 */ /* 0x002fe400078efe00 */
[----:B------:R-:W-:Y:S02]  /*2070*/  LOP3.LUT R12, R12, 0xffffc000, RZ, 0xc0, !PT ;  /* 0xffffc0000c0c7812 */ /* 0x000fe400078ec0ff */
[----:B------:R-:W-:Y:S02]  /*2080*/  LOP3.LUT R14, R3, 0x20, R0, 0xfe, !PT ;  /* 0x00000020030e7812 */ /* 0x000fe400078efe00 */
[----:B------:R-:W-:Y:S02]  /*2090*/  LOP3.LUT R26, R3, 0x10, R0, 0xfe, !PT ;  /* 0x00000010031a7812 */ /* 0x000fe400078efe00 */
[----:B------:R-:W-:Y:S02]  /*20a0*/  ISETP.GE.AND P0, PT, R2, 0x40, PT ;  /* 0x000000400200780c */ /* 0x000fe40003f06270 */
[----:B------:R-:W-:-:S02]  /*20b0*/  LOP3.LUT R0, R3, R0, RZ, 0xfc, !PT ;  /* 0x0000000003007212 */ /* 0x000fc400078efcff */
[----:B------:R-:W-:Y:S02]  /*20c0*/  IADD3 R5, R12, R2, -R5 ;  /* 0x000000020c057210 */ /* 0x000fe40007ffe805 */
[----:B------:R-:W-:Y:S02]  /*20d0*/  LOP3.LUT R2, R4, 0xc00, RZ, 0xfc, !PT ;  /* 0x00000c0004027812 */ /* 0x000fe400078efcff */
[----:B------:R-:W-:Y:S02]  /*20e0*/  ISETP.LT.AND P3, PT, R0, 0x400, !P0 ;  /* 0x000004000000780c */ /* 0x000fe40004761270 */
[----:B------:R-:W-:Y:S02]  /*20f0*/  ISETP.LT.AND P2, PT, R26, 0x400, !P0 ;  /* 0x000004001a00780c */ /* 0x000fe40004741270 */
[----:B------:R-:W-:Y:S02]  /*2100*/  ISETP.LT.AND P1, PT, R14, 0x400, !P0 ;  /* 0x000004000e00780c */ /* 0x000fe40004721270 */
[----:B------:R-:W-:-:S02]  /*2110*/  LOP3.LUT R2, R2, 0xfc0, RZ, 0xc0, !PT ;  /* 0x00000fc002027812 */ /* 0x000fc400078ec0ff */
[----:B------:R-:W-:Y:S02]  /*2120*/  LEA R3, R0, R5, 0x4 ;  /* 0x0000000500037211 */ /* 0x000fe400078e20ff */
[----:B------:R-:W-:Y:S01]  /*2130*/  ISETP.LT.AND P0, PT, R24, 0x400, !P0 ;  /* 0x000004001800780c */ /* 0x000fe20004701270 */
[--C-:B------:R-:W-:Y:S02]  /*2140*/  IMAD R13, R26, 0x10, R5.reuse ;  /* 0x000000101a0d7824 */ /* 0x100fe400078e0205 */
[----:B------:R-:W-:Y:S02]  /*2150*/  IMAD R15, R14, 0x10, R5 ;  /* 0x000000100e0f7824 */ /* 0x000fe400078e0205 */
[----:B------:R-:W-:Y:S02]  /*2160*/  VIADD R25, R2, UR4 ;  /* 0x0000000402197c36 */ /* 0x000fe40008000000 */
[----:B--2---:R-:W-:-:S04]  /*2170*/  IMAD.WIDE R2, R3, 0x4, R6 ;  /* 0x0000000403027825 */ /* 0x004fc800078e0206 */
[--C-:B------:R-:W-:Y:S01]  /*2180*/  IMAD.WIDE R12, R13, 0x4, R6.reuse ;  /* 0x000000040d0c7825 */ /* 0x100fe200078e0206 */
[----:B---3--:R0:W-:Y:S03]  /*2190*/  @P3 STG.E.128 desc[UR6][R2.64], R20 ;  /* 0x0000001402003986 */ /* 0x0081e6000c101d06 */
[----:B------:R-:W-:Y:S01]  /*21a0*/  IMAD.WIDE R14, R15, 0x4, R6 ;  /* 0x000000040f0e7825 */ /* 0x000fe200078e0206 */
[----:B----4-:R0:W-:Y:S04]  /*21b0*/  @P2 STG.E.128 desc[UR6][R12.64], R16 ;  /* 0x000000100c002986 */ /* 0x0101e8000c101d06 */
[----:B-----5:R0:W-:Y:S01]  /*21c0*/  @P1 STG.E.128 desc[UR6][R14.64], R8 ;  /* 0x000000080e001986 */ /* 0x0201e2000c101d06 */
[----:B------:R-:W-:Y:S01]  /*21d0*/  IMAD R25, R4, 0x4, R25 ;  /* 0x0000000404197824 */ /* 0x000fe200078e0219 */
[----:B0-----:R-:W-:Y:S06]  /*21e0*/  @!P0 EXIT ;  /* 0x000000000000894d */ /* 0x001fec0003800000 */
[----:B0-----:R-:W0:Y:S01]  /*21f0*/  LDS.128 R8, [R25+0x3000] ;  /* 0x0030000019087984 */ /* 0x001e220000000c00 */
[----:B------:R-:W-:-:S04]  /*2200*/  IMAD R5, R24, 0x10, R5 ;  /* 0x0000001018057824 */ /* 0x000fc800078e0205 */
[----:B------:R-:W-:-:S05]  /*2210*/  IMAD.WIDE R6, R5, 0x4, R6 ;  /* 0x0000000405067825 */ /* 0x000fca00078e0206 */
[----:B0-----:R-:W-:Y:S01]  /*2220*/  STG.E.128 desc[UR6][R6.64], R8 ;  /* 0x0000000806007986 */ /* 0x001fe2000c101d06 */
[----:B------:R-:W-:Y:S05]  /*2230*/  EXIT ;  /* 0x000000000000794d */ /* 0x000fea0003800000 */
.L_x_0:
[----:B------:R-:W-:-:S00]  /*2240*/  BRA `(.L_x_0) ;  /* 0xfffffffc00fc7947 */ /* 0x000fc0000383ffff */
[----:B------:R-:W-:-:S00]  /*2250*/  NOP ;  /* 0x0000000000007918 */ /* 0x000fc00000000000 */
        /* <DEDUP_REMOVED lines=10> */
.L_x_1:


//--------------------- .nv.global.init           --------------------------
	.section	.nv.global.init,"aw",@progbits
.nv.global.init:
	.type		_$_str,@object
	.size		_$_str,(_$_str_$_2 - _$_str)
_$_str:
        /*0000*/ 	.byte	0x5f, 0x5f, 0x43, 0x55, 0x44, 0x41, 0x5f, 0x46, 0x54, 0x5a, 0x00
	.type		_$_str_$_2,@object
	.size		_$_str_$_2,(.L_1 - _$_str_$_2)
_$_str_$_2:
        /*000b*/ 	.byte	0x5f, 0x5f, 0x43, 0x55, 0x44, 0x41, 0x5f, 0x50, 0x52, 0x45, 0x43, 0x5f, 0x53, 0x51, 0x52, 0x54
        /*001b*/ 	.byte	0x00
.L_1:


//--------------------- .nv.shared.triton_poi_fused__native_batch_norm_legit_no_training_add_rrelu_with_noise_functional_28 --------------------------
	.section	.nv.shared.triton_poi_fused__native_batch_norm_legit_no_training_add_rrelu_with_noise_functional_28,"aw",@nobits
	.sectionflags	@""
	.align	16
	.zero		1024


//--------------------- .nv.constant0.triton_poi_fused__native_batch_norm_legit_no_training_add_rrelu_with_noise_functional_28 --------------------------
	.section	.nv.constant0.triton_poi_fused__native_batch_norm_legit_no_training_add_rrelu_with_noise_functional_28,"a",@progbits
	.sectionflags	@""
	.align	4
.nv.constant0.triton_poi_fused__native_batch_norm_legit_no_training_add_rrelu_with_noise_functional_28:
	.zero		600
